def matmul_kernel(
    a_ptr,
    b_ptr,
    c_ptr,
    M,
    N,
    K,
    stride_am,
    stride_ak,
    stride_bk,
    stride_bn,
    stride_cm,
    stride_cn,
    BLOCK_M: tl.constexpr,
    BLOCK_N: tl.constexpr,
    BLOCK_K: tl.constexpr,
    GROUP_M: tl.constexpr,
):
    pid = tl.program_id(axis=0)
    num_pid_m = tl.cdiv(M, BLOCK_M)
    num_pid_n = tl.cdiv(N, BLOCK_N)
    num_pid_in_group = GROUP_M * num_pid_n
    group_id = pid // num_pid_in_group
    first_pid_m = group_id * GROUP_M
    group_size_m = min(num_pid_m - first_pid_m, GROUP_M)
    pid_m = first_pid_m + ((pid % num_pid_in_group) % group_size_m)
    pid_n = (pid % num_pid_in_group) // group_size_m

    offs_am = (pid_m * BLOCK_M + tl.arange(0, BLOCK_M)) % M
    offs_bn = (pid_n * BLOCK_N + tl.arange(0, BLOCK_N)) % N
    offs_k = tl.arange(0, BLOCK_K)
    a_ptrs = a_ptr + offs_am[:, None] * stride_am + offs_k[None, :] * stride_ak
    b_ptrs = b_ptr + offs_k[:, None] * stride_bk + offs_bn[None, :] * stride_bn

    acc = tl.zeros((BLOCK_M, BLOCK_N), dtype=tl.float32)
    for kk in range(0, tl.cdiv(K, BLOCK_K)):
        a = tl.load(a_ptrs, mask=offs_k[None, :] < K - kk * BLOCK_K, other=0.0)
        b = tl.load(b_ptrs, mask=offs_k[:, None] < K - kk * BLOCK_K, other=0.0)
        acc = tl.dot(a, b, acc)
        a_ptrs += BLOCK_K * stride_ak
        b_ptrs += BLOCK_K * stride_bk

    c = acc.to(c_ptr.dtype.element_ty)
    offs_cm = pid_m * BLOCK_M + tl.arange(0, BLOCK_M)
    offs_cn = pid_n * BLOCK_N + tl.arange(0, BLOCK_N)
    c_ptrs = c_ptr + offs_cm[:, None] * stride_cm + offs_cn[None, :] * stride_cn
    mask = (offs_cm[:, None] < M) & (offs_cn[None, :] < N)
    tl.store(c_ptrs, c, mask=mask)

# config = {"BLOCK_K": 64, "BLOCK_M": 512, "BLOCK_N": 128, "GROUP_M": 8, "arch": "sm_90", "dtype": "fp16", "num_ctas": 4, "num_stages": 3, "num_warps": 4}
# arch = sm_90


// ===== COMPILED SASS (sm_90a) =====

	.target	sm_90a

	.elftype	@"ET_EXEC"


//--------------------- .note.nv.tkinfo           --------------------------
	.section	.note.nv.tkinfo,"",@"SHT_NOTE"
	.sectionflags	@"SHF_NOTE_NV_TKINFO"
	.tkinfo
        /*0018*/ 	.word	0x00000002
        /*0030*/ 	.string	""
        /*0030*/ 	.string	"ptxas"
        /*0030*/ 	.string	"Cuda compilation tools, release 13.0, V13.0.88"
        /*0030*/ 	.string	"Build cuda_13.0.r13.0/compiler.36424714_0"
        /*0030*/ 	.string	"-v  -suppress-debug-info  -lineinfo  -arch sm_90a "



//--------------------- .note.nv.cuinfo           --------------------------
	.section	.note.nv.cuinfo,"",@"SHT_NOTE"
	.sectionflags	@"SHF_NOTE_NV_CUINFO"
        /*0018*/ 	.short	0x0002
        /*001a*/ 	.short	0x005a
        /*001c*/ 	.short	0x0082
	.zero		2


//--------------------- .nv.info                  --------------------------
	.section	.nv.info,"",@"SHT_CUDA_INFO"
	.align	4


	//----- nvinfo : EIATTR_REGCOUNT
	.align		4
        /*0000*/ 	.byte	0x04, 0x2f
        /*0002*/ 	.short	(.L_1 - .L_0)
	.align		4
.L_0:
        /*0004*/ 	.word	index@(matmul_kernel)
        /*0008*/ 	.word	0x000000ff


	//----- nvinfo : EIATTR_FRAME_SIZE
	.align		4
.L_1:
        /*000c*/ 	.byte	0x04, 0x11
        /*000e*/ 	.short	(.L_3 - .L_2)
	.align		4
.L_2:
        /*0010*/ 	.word	index@(matmul_kernel)
        /*0014*/ 	.word	0x000002d0


	//----- nvinfo : EIATTR_MIN_STACK_SIZE
	.align		4
.L_3:
        /*0018*/ 	.byte	0x04, 0x12
        /*001a*/ 	.short	(.L_5 - .L_4)
	.align		4
.L_4:
        /*001c*/ 	.word	index@(matmul_kernel)
        /*0020*/ 	.word	0x000002d0
.L_5:


//--------------------- .nv.compat                --------------------------
	.section	.nv.compat,"",@"SHT_CUDA_COMPAT_INFO"
	.align	4
        /*0000*/ 	.byte	0x02, 0x09, 0x01, 0x00, 0x02, 0x02, 0x04, 0x00, 0x02, 0x05, 0x05, 0x00, 0x03, 0x07, 0x01, 0x01
        /*0010*/ 	.byte	0x02, 0x03, 0x00, 0x00, 0x02, 0x06, 0x01, 0x00, 0x04, 0x0b, 0x08, 0x00, 0x00, 0x00, 0x00, 0x00
        /*0020*/ 	.byte	0x00, 0x00, 0x00, 0x00


//--------------------- .nv.info.matmul_kernel    --------------------------
	.section	.nv.info.matmul_kernel,"",@"SHT_CUDA_INFO"
	.sectionflags	@""
	.align	4


	//----- nvinfo : EIATTR_CUDA_API_VERSION
	.align		4
        /*0000*/ 	.byte	0x04, 0x37
        /*0002*/ 	.short	(.L_7 - .L_6)
.L_6:
        /*0004*/ 	.word	0x00000082


	//----- nvinfo : EIATTR_KPARAM_INFO
	.align		4
.L_7:
        /*0008*/ 	.byte	0x04, 0x17
        /*000a*/ 	.short	(.L_9 - .L_8)
.L_8:
        /*000c*/ 	.word	0x00000000
        /*0010*/ 	.short	0x000d
        /*0012*/ 	.short	0x0048
        /*0014*/ 	.byte	0x00, 0xf4, 0x21, 0x00


	//----- nvinfo : EIATTR_KPARAM_INFO
	.align		4
.L_9:
        /*0018*/ 	.byte	0x04, 0x17
        /*001a*/ 	.short	(.L_11 - .L_10)
.L_10:
        /*001c*/ 	.word	0x00000000
        /*0020*/ 	.short	0x000c
        /*0022*/ 	.short	0x0040
        /*0024*/ 	.byte	0x00, 0xf4, 0x21, 0x00


	//----- nvinfo : EIATTR_KPARAM_INFO
	.align		4
.L_11:
        /*0028*/ 	.byte	0x04, 0x17
        /*002a*/ 	.short	(.L_13 - .L_12)
.L_12:
        /*002c*/ 	.word	0x00000000
        /*0030*/ 	.short	0x000b
        /*0032*/ 	.short	0x0038
        /*0034*/ 	.byte	0x00, 0xf0, 0x11, 0x00


	//----- nvinfo : EIATTR_KPARAM_INFO
	.align		4
.L_13:
        /*0038*/ 	.byte	0x04, 0x17
        /*003a*/ 	.short	(.L_15 - .L_14)
.L_14:
        /*003c*/ 	.word	0x00000000
        /*0040*/ 	.short	0x000a
        /*0042*/ 	.short	0x0034
        /*0044*/ 	.byte	0x00, 0xf0, 0x11, 0x00


	//----- nvinfo : EIATTR_KPARAM_INFO
	.align		4
.L_15:
        /*0048*/ 	.byte	0x04, 0x17
        /*004a*/ 	.short	(.L_17 - .L_16)
.L_16:
        /*004c*/ 	.word	0x00000000
        /*0050*/ 	.short	0x0009
        /*0052*/ 	.short	0x0030
        /*0054*/ 	.byte	0x00, 0xf0, 0x11, 0x00


	//----- nvinfo : EIATTR_KPARAM_INFO
	.align		4
.L_17:
        /*0058*/ 	.byte	0x04, 0x17
        /*005a*/ 	.short	(.L_19 - .L_18)
.L_18:
        /*005c*/ 	.word	0x00000000
        /*0060*/ 	.short	0x0008
        /*0062*/ 	.short	0x002c
        /*0064*/ 	.byte	0x00, 0xf0, 0x11, 0x00


	//----- nvinfo : EIATTR_KPARAM_INFO
	.align		4
.L_19:
        /*0068*/ 	.byte	0x04, 0x17
        /*006a*/ 	.short	(.L_21 - .L_20)
.L_20:
        /*006c*/ 	.word	0x00000000
        /*0070*/ 	.short	0x0007
        /*0072*/ 	.short	0x0028
        /*0074*/ 	.byte	0x00, 0xf0, 0x11, 0x00


	//----- nvinfo : EIATTR_KPARAM_INFO
	.align		4
.L_21:
        /*0078*/ 	.byte	0x04, 0x17
        /*007a*/ 	.short	(.L_23 - .L_22)
.L_22:
        /*007c*/ 	.word	0x00000000
        /*0080*/ 	.short	0x0006
        /*0082*/ 	.short	0x0024
        /*0084*/ 	.byte	0x00, 0xf0, 0x11, 0x00


	//----- nvinfo : EIATTR_KPARAM_INFO
	.align		4
.L_23:
        /*0088*/ 	.byte	0x04, 0x17
        /*008a*/ 	.short	(.L_25 - .L_24)
.L_24:
        /*008c*/ 	.word	0x00000000
        /*0090*/ 	.short	0x0005
        /*0092*/ 	.short	0x0020
        /*0094*/ 	.byte	0x00, 0xf0, 0x11, 0x00


	//----- nvinfo : EIATTR_KPARAM_INFO
	.align		4
.L_25:
        /*0098*/ 	.byte	0x04, 0x17
        /*009a*/ 	.short	(.L_27 - .L_26)
.L_26:
        /*009c*/ 	.word	0x00000000
        /*00a0*/ 	.short	0x0004
        /*00a2*/ 	.short	0x001c
        /*00a4*/ 	.byte	0x00, 0xf0, 0x11, 0x00


	//----- nvinfo : EIATTR_KPARAM_INFO
	.align		4
.L_27:
        /*00a8*/ 	.byte	0x04, 0x17
        /*00aa*/ 	.short	(.L_29 - .L_28)
.L_28:
        /*00ac*/ 	.word	0x00000000
        /*00b0*/ 	.short	0x0003
        /*00b2*/ 	.short	0x0018
        /*00b4*/ 	.byte	0x00, 0xf0, 0x11, 0x00


	//----- nvinfo : EIATTR_KPARAM_INFO
	.align		4
.L_29:
        /*00b8*/ 	.byte	0x04, 0x17
        /*00ba*/ 	.short	(.L_31 - .L_30)
.L_30:
        /*00bc*/ 	.word	0x00000000
        /*00c0*/ 	.short	0x0002
        /*00c2*/ 	.short	0x0010
        /*00c4*/ 	.byte	0x00, 0xf4, 0x21, 0x00


	//----- nvinfo : EIATTR_KPARAM_INFO
	.align		4
.L_31:
        /*00c8*/ 	.byte	0x04, 0x17
        /*00ca*/ 	.short	(.L_33 - .L_32)
.L_32:
        /*00cc*/ 	.word	0x00000000
        /*00d0*/ 	.short	0x0001
        /*00d2*/ 	.short	0x0008
        /*00d4*/ 	.byte	0x00, 0xf4, 0x21, 0x00


	//----- nvinfo : EIATTR_KPARAM_INFO
	.align		4
.L_33:
        /*00d8*/ 	.byte	0x04, 0x17
        /*00da*/ 	.short	(.L_35 - .L_34)
.L_34:
        /*00dc*/ 	.word	0x00000000
        /*00e0*/ 	.short	0x0000
        /*00e2*/ 	.short	0x0000
        /*00e4*/ 	.byte	0x00, 0xf4, 0x21, 0x00


	//----- nvinfo : EIATTR_EXPLICIT_CLUSTER
	.align		4
.L_35:
        /*00e8*/ 	.byte	0x01, 0x3e
	.zero		2


	//----- nvinfo : EIATTR_CTA_PER_CLUSTER
	.align		4
        /*00ec*/ 	.byte	0x04, 0x3d
        /*00ee*/ 	.short	(.L_37 - .L_36)
.L_36:
        /*00f0*/ 	.word	0x00000004
        /*00f4*/ 	.word	0x00000001
        /*00f8*/ 	.word	0x00000001


	//----- nvinfo : EIATTR_SPARSE_MMA_MASK
	.align		4
.L_37:
        /*00fc*/ 	.byte	0x03, 0x50
        /*00fe*/ 	.short	0x0000


	//----- nvinfo : EIATTR_MAXREG_COUNT
	.align		4
        /*0100*/ 	.byte	0x03, 0x1b
        /*0102*/ 	.short	0x00ff


	//----- nvinfo : EIATTR_NUM_BARRIERS
	.align		4
        /*0104*/ 	.byte	0x02, 0x4c
        /*0106*/ 	.byte	0x01
	.zero		1


	//----- nvinfo : EIATTR_ANNOTATIONS
	.align		4
        /*0108*/ 	.byte	0x04, 0x55
        /*010a*/ 	.short	(.L_39 - .L_38)


	//   ....[0]....
.L_38:
        /*010c*/ 	.word	0x00000001
        /*0110*/ 	.byte	0x80, 0x07, 0x00, 0x00, 0x01, 0x00, 0x00, 0x00, 0xd0, 0x41, 0x00, 0x00, 0x01, 0x00, 0x00, 0x00
        /* <DEDUP_REMOVED lines=251> */
        /*10d0*/ 	.byte	0xd0, 0xb3, 0x00, 0x00


	//----- nvinfo : EIATTR_MERCURY_ISA_VERSION
	.align		4
.L_39:
        /*10d4*/ 	.byte	0x03, 0x5f
        /*10d6*/ 	.short	0x0101


	//----- nvinfo : EIATTR_EXIT_INSTR_OFFSETS
	.align		4
        /*10d8*/ 	.byte	0x04, 0x1c
        /*10da*/ 	.short	(.L_41 - .L_40)


	//   ....[0]....
.L_40:
        /*10dc*/ 	.word	0x0000f790


	//   ....[1]....
        /*10e0*/ 	.word	0x0000f7c0


	//----- nvinfo : EIATTR_REQNTID
	.align		4
.L_41:
        /*10e4*/ 	.byte	0x04, 0x10
        /*10e6*/ 	.short	(.L_43 - .L_42)
.L_42:
        /*10e8*/ 	.word	0x00000080
        /*10ec*/ 	.word	0x00000001
        /*10f0*/ 	.word	0x00000001


	//----- nvinfo : EIATTR_CBANK_PARAM_SIZE
	.align		4
.L_43:
        /*10f4*/ 	.byte	0x03, 0x19
        /*10f6*/ 	.short	0x0050


	//----- nvinfo : EIATTR_PARAM_CBANK
	.align		4
        /*10f8*/ 	.byte	0x04, 0x0a
        /*10fa*/ 	.short	(.L_45 - .L_44)
	.align		4
.L_44:
        /*10fc*/ 	.word	index@(.nv.constant0.matmul_kernel)
        /*1100*/ 	.short	0x0210
        /*1102*/ 	.short	0x0050


	//----- nvinfo : EIATTR_SW_WAR
	.align		4
.L_45:
        /*1104*/ 	.byte	0x04, 0x36
        /*1106*/ 	.short	(.L_47 - .L_46)
.L_46:
        /*1108*/ 	.word	0x00000008
.L_47:


//--------------------- .nv.callgraph             --------------------------
	.section	.nv.callgraph,"",@"SHT_CUDA_CALLGRAPH"
	.align	4
	.sectionentsize	8
	.align		4
        /*0000*/ 	.word	0x00000000
	.align		4
        /*0004*/ 	.word	0xffffffff
	.align		4
        /*0008*/ 	.word	0x00000000
	.align		4
        /*000c*/ 	.word	0xfffffffe
	.align		4
        /*0010*/ 	.word	0x00000000
	.align		4
        /*0014*/ 	.word	0xfffffffd
	.align		4
        /*0018*/ 	.word	0x00000000
	.align		4
        /*001c*/ 	.word	0xfffffffc


//--------------------- .text.matmul_kernel       --------------------------
	.section	.text.matmul_kernel,"ax",@progbits
	.align	128
        .global         matmul_kernel
        .type           matmul_kernel,@function
        .size           matmul_kernel,(.L_x_3 - matmul_kernel)
        .other          matmul_kernel,@"STO_CUDA_ENTRY STV_DEFAULT"
matmul_kernel:
.text.matmul_kernel:
[----:B------:R-:W0:Y:S08]  /*0000*/  LDC R1, c[0x0][0x28] ;  /* 0x00000a00ff017b82 */ /* 0x000e300000000800 */
[----:B------:R-:W1:Y:S01]  /*0010*/  LDC.64 R52, c[0x0][0x228] ;  /* 0x00008a00ff347b82 */ /* 0x000e620000000a00 */
[----:B------:R-:W2:Y:S01]  /*0020*/  S2R R152, SR_TID.X ;  /* 0x0000000000987919 */ /* 0x000ea20000002100 */
[----:B0-----:R-:W-:Y:S01]  /*0030*/  VIADD R1, R1, 0xfffffd30 ;  /* 0xfffffd3001017836 */ /* 0x001fe20000000000 */
[----:B------:R-:W-:Y:S01]  /*0040*/  UMOV UR8, 0x400 ;  /* 0x0000040000087882 */ /* 0x000fe20000000000 */
[----:B------:R-:W-:Y:S01]  /*0050*/  ULDC.64 UR16, c[0x0][0x208] ;  /* 0x0000820000107ab9 */ /* 0x000fe20000000a00 */
[----:B------:R-:W-:-:S02]  /*0060*/  CS2R R24, SRZ ;  /* 0x0000000000187805 */ /* 0x000fc4000001ff00 */
[----:B------:R-:W-:Y:S02]  /*0070*/  CS2R R26, SRZ ;  /* 0x00000000001a7805 */ /* 0x000fe4000001ff00 */
[----:B------:R-:W-:Y:S01]  /*0080*/  CS2R R28, SRZ ;  /* 0x00000000001c7805 */ /* 0x000fe2000001ff00 */
[----:B------:R-:W0:Y:S01]  /*0090*/  S2UR UR4, SR_CTAID.X ;  /* 0x00000000000479c3 */ /* 0x000e220000002500 */
[----:B------:R-:W-:Y:S02]  /*00a0*/  CS2R R30, SRZ ;  /* 0x00000000001e7805 */ /* 0x000fe4000001ff00 */
[----:B------:R-:W-:Y:S02]  /*00b0*/  CS2R R32, SRZ ;  /* 0x0000000000207805 */ /* 0x000fe4000001ff00 */
[----:B------:R-:W-:Y:S02]  /*00c0*/  CS2R R34, SRZ ;  /* 0x0000000000227805 */ /* 0x000fe4000001ff00 */
[----:B------:R-:W-:-:S02]  /*00d0*/  CS2R R36, SRZ ;  /* 0x0000000000247805 */ /* 0x000fc4000001ff00 */
[----:B------:R-:W-:Y:S02]  /*00e0*/  CS2R R38, SRZ ;  /* 0x0000000000267805 */ /* 0x000fe4000001ff00 */
[----:B------:R-:W-:Y:S02]  /*00f0*/  CS2R R40, SRZ ;  /* 0x0000000000287805 */ /* 0x000fe4000001ff00 */
[----:B------:R-:W-:Y:S01]  /*0100*/  CS2R R42, SRZ ;  /* 0x00000000002a7805 */ /* 0x000fe2000001ff00 */
[----:B------:R-:W3:Y:S01]  /*0110*/  S2UR UR6, SR_CgaCtaId ;  /* 0x00000000000679c3 */ /* 0x000ee20000008800 */
[----:B------:R-:W-:Y:S02]  /*0120*/  CS2R R44, SRZ ;  /* 0x00000000002c7805 */ /* 0x000fe4000001ff00 */
[----:B------:R-:W-:Y:S02]  /*0130*/  CS2R R46, SRZ ;  /* 0x00000000002e7805 */ /* 0x000fe4000001ff00 */
[----:B------:R-:W-:-:S02]  /*0140*/  CS2R R48, SRZ ;  /* 0x0000000000307805 */ /* 0x000fc4000001ff00 */
[----:B------:R-:W-:Y:S02]  /*0150*/  CS2R R50, SRZ ;  /* 0x0000000000327805 */ /* 0x000fe4000001ff00 */
[----:B------:R-:W-:Y:S02]  /*0160*/  CS2R R120, SRZ ;  /* 0x0000000000787805 */ /* 0x000fe4000001ff00 */
[----:B------:R-:W-:Y:S02]  /*0170*/  CS2R R122, SRZ ;  /* 0x00000000007a7805 */ /* 0x000fe4000001ff00 */
[----:B------:R-:W-:Y:S01]  /*0180*/  CS2R R124, SRZ ;  /* 0x00000000007c7805 */ /* 0x000fe2000001ff00 */
[----:B-1----:R-:W-:Y:S01]  /*0190*/  VIADD R0, R53, 0x7f ;  /* 0x0000007f35007836 */ /* 0x002fe20000000000 */
[----:B------:R-:W1:Y:S01]  /*01a0*/  LDC R15, c[0x0][0x230] ;  /* 0x00008c00ff0f7b82 */ /* 0x000e620000000800 */
[----:B------:R-:W-:Y:S02]  /*01b0*/  CS2R R126, SRZ ;  /* 0x00000000007e7805 */ /* 0x000fe4000001ff00 */
[----:B------:R-:W-:-:S02]  /*01c0*/  CS2R R128, SRZ ;  /* 0x0000000000807805 */ /* 0x000fc4000001ff00 */
[----:B------:R-:W-:Y:S02]  /*01d0*/  CS2R R130, SRZ ;  /* 0x0000000000827805 */ /* 0x000fe4000001ff00 */
[----:B------:R-:W-:Y:S02]  /*01e0*/  SHF.R.S32.HI R3, RZ, 0x1f, R0 ;  /* 0x0000001fff037819 */ /* 0x000fe40000011400 */
[----:B------:R-:W-:Y:S02]  /*01f0*/  CS2R R64, SRZ ;  /* 0x0000000000407805 */ /* 0x000fe4000001ff00 */
[----:B------:R-:W-:Y:S02]  /*0200*/  CS2R R66, SRZ ;  /* 0x0000000000427805 */ /* 0x000fe4000001ff00 */
[----:B0-----:R-:W-:Y:S01]  /*0210*/  I2FP.F32.U32 R5, UR4 ;  /* 0x0000000400057c45 */ /* 0x001fe20008201000 */
[----:B------:R-:W-:Y:S01]  /*0220*/  ULDC UR4, c[0x0][0x150] ;  /* 0x0000540000047ab9 */ /* 0x000fe20000000800 */
[----:B------:R-:W-:-:S02]  /*0230*/  LEA.HI R3, R3, R0, RZ, 0x7 ;  /* 0x0000000003037211 */ /* 0x000fc400078f38ff */
[----:B------:R-:W-:Y:S02]  /*0240*/  CS2R R68, SRZ ;  /* 0x0000000000447805 */ /* 0x000fe4000001ff00 */
[----:B------:R-:W-:Y:S01]  /*0250*/  CS2R R70, SRZ ;  /* 0x0000000000467805 */ /* 0x000fe2000001ff00 */
[----:B------:R-:W-:Y:S01]  /*0260*/  FMUL R5, R5, UR4 ;  /* 0x0000000405057c20 */ /* 0x000fe20008400000 */
[----:B------:R-:W-:Y:S02]  /*0270*/  SHF.R.S32.HI R3, RZ, 0x7, R3 ;  /* 0x00000007ff037819 */ /* 0x000fe40000011403 */
[----:B------:R-:W-:Y:S01]  /*0280*/  CS2R R72, SRZ ;  /* 0x0000000000487805 */ /* 0x000fe2000001ff00 */
[----:B---3--:R-:W-:Y:S01]  /*0290*/  USHF.L.U32 UR5, UR6, 0x7, URZ ;  /* 0x0000000706057899 */ /* 0x008fe2000800063f */
[----:B------:R-:W-:Y:S01]  /*02a0*/  CS2R R74, SRZ ;  /* 0x00000000004a7805 */ /* 0x000fe2000001ff00 */
[----:B------:R-:W-:Y:S01]  /*02b0*/  ULEA UR8, UR6, UR8, 0x18 ;  /* 0x0000000806087291 */ /* 0x000fe2000f8ec03f */
[----:B------:R-:W-:Y:S01]  /*02c0*/  IMAD.SHL.U32 R4, R3, 0x8, RZ ;  /* 0x0000000803047824 */ /* 0x000fe200078e00ff */
[----:B------:R-:W0:Y:S01]  /*02d0*/  F2I.U32.TRUNC.NTZ R5, R5 ;  /* 0x0000000500057305 */ /* 0x000e22000020f000 */
[----:B------:R-:W-:Y:S01]  /*02e0*/  ULOP3.LUT UR5, UR5, 0x180, URZ, 0xc0, !UPT ;  /* 0x0000018005057892 */ /* 0x000fe2000f8ec03f */
[----:B------:R-:W-:-:S02]  /*02f0*/  CS2R R76, SRZ ;  /* 0x00000000004c7805 */ /* 0x000fc4000001ff00 */
[----:B------:R-:W-:Y:S02]  /*0300*/  CS2R R78, SRZ ;  /* 0x00000000004e7805 */ /* 0x000fe4000001ff00 */
[----:B------:R-:W-:Y:S01]  /*0310*/  IABS R7, R4 ;  /* 0x0000000400077213 */ /* 0x000fe20000000000 */
[----:B-1----:R-:W-:Y:S01]  /*0320*/  VIADD R15, R15, 0x3f ;  /* 0x0000003f0f0f7836 */ /* 0x002fe20000000000 */
[----:B------:R-:W-:Y:S02]  /*0330*/  CS2R R80, SRZ ;  /* 0x0000000000507805 */ /* 0x000fe4000001ff00 */
[----:B------:R-:W-:Y:S01]  /*0340*/  CS2R R82, SRZ ;  /* 0x0000000000527805 */ /* 0x000fe2000001ff00 */
[----:B------:R-:W1:Y:S01]  /*0350*/  I2F.RP R0, R7 ;  /* 0x0000000700007306 */ /* 0x000e620000209400 */
[----:B------:R-:W-:Y:S02]  /*0360*/  CS2R R84, SRZ ;  /* 0x0000000000547805 */ /* 0x000fe4000001ff00 */
[----:B------:R-:W-:-:S02]  /*0370*/  CS2R R86, SRZ ;  /* 0x0000000000567805 */ /* 0x000fc4000001ff00 */
[----:B0-----:R-:W-:-:S03]  /*0380*/  IABS R11, R5 ;  /* 0x00000005000b7213 */ /* 0x001fc60000000000 */
[----:B-1----:R-:W0:Y:S02]  /*0390*/  MUFU.RCP R0, R0 ;  /* 0x0000000000007308 */ /* 0x002e240000001000 */
[----:B0-----:R-:W-:Y:S01]  /*03a0*/  VIADD R2, R0, 0xffffffe ;  /* 0x0ffffffe00027836 */ /* 0x001fe20000000000 */
[----:B------:R-:W-:-:S05]  /*03b0*/  IABS R0, R4 ;  /* 0x0000000400007213 */ /* 0x000fca0000000000 */
[----:B------:R0:W1:Y:S01]  /*03c0*/  F2I.FTZ.U32.TRUNC.NTZ R3, R2 ;  /* 0x0000000200037305 */ /* 0x000062000021f000 */
[----:B------:R-:W-:Y:S02]  /*03d0*/  IMAD.MOV R0, RZ, RZ, -R0 ;  /* 0x000000ffff007224 */ /* 0x000fe400078e0a00 */
[----:B0-----:R-:W-:Y:S02]  /*03e0*/  IMAD.MOV.U32 R2, RZ, RZ, RZ ;  /* 0x000000ffff027224 */ /* 0x001fe400078e00ff */
[----:B-1----:R-:W-:-:S04]  /*03f0*/  IMAD.MOV R6, RZ, RZ, -R3 ;  /* 0x000000ffff067224 */ /* 0x002fc800078e0a03 */
[----:B------:R-:W-:-:S04]  /*0400*/  IMAD R9, R6, R7, RZ ;  /* 0x0000000706097224 */ /* 0x000fc800078e02ff */
[----:B------:R-:W-:-:S06]  /*0410*/  IMAD.HI.U32 R2, R3, R9, R2 ;  /* 0x0000000903027227 */ /* 0x000fcc00078e0002 */
[----:B------:R-:W-:-:S04]  /*0420*/  IMAD.HI.U32 R2, R2, R11, RZ ;  /* 0x0000000b02027227 */ /* 0x000fc800078e00ff */
[----:B------:R-:W-:-:S05]  /*0430*/  IMAD R0, R2, R0, R11 ;  /* 0x0000000002007224 */ /* 0x000fca00078e020b */
[----:B------:R-:W-:-:S13]  /*0440*/  ISETP.GT.U32.AND P1, PT, R7, R0, PT ;  /* 0x000000000700720c */ /* 0x000fda0003f24070 */
[----:B------:R-:W-:Y:S02]  /*0450*/  @!P1 IMAD.IADD R0, R0, 0x1, -R7 ;  /* 0x0000000100009824 */ /* 0x000fe400078e0a07 */
[----:B------:R-:W-:Y:S01]  /*0460*/  @!P1 VIADD R2, R2, 0x1 ;  /* 0x0000000102029836 */ /* 0x000fe20000000000 */
[----:B------:R-:W-:Y:S02]  /*0470*/  ISETP.NE.AND P1, PT, R4, RZ, PT ;  /* 0x000000ff0400720c */ /* 0x000fe40003f25270 */
[----:B------:R-:W-:Y:S02]  /*0480*/  ISETP.GE.U32.AND P0, PT, R0, R7, PT ;  /* 0x000000070000720c */ /* 0x000fe40003f06070 */
[----:B------:R-:W-:-:S04]  /*0490*/  LOP3.LUT R0, R5, R4, RZ, 0x3c, !PT ;  /* 0x0000000405007212 */ /* 0x000fc800078e3cff */
[----:B------:R-:W-:Y:S01]  /*04a0*/  ISETP.GE.AND P2, PT, R0, RZ, PT ;  /* 0x000000ff0000720c */ /* 0x000fe20003f46270 */
[----:B------:R-:W-:-:S05]  /*04b0*/  VIADD R0, R52, 0x1ff ;  /* 0x000001ff34007836 */ /* 0x000fca0000000000 */
[----:B------:R-:W-:Y:S01]  /*04c0*/  SHF.R.S32.HI R3, RZ, 0x1f, R0 ;  /* 0x0000001fff037819 */ /* 0x000fe20000011400 */
[----:B------:R-:W-:-:S03]  /*04d0*/  @P0 VIADD R2, R2, 0x1 ;  /* 0x0000000102020836 */ /* 0x000fc60000000000 */
[----:B------:R-:W-:-:S03]  /*04e0*/  LEA.HI R3, R3, R0, RZ, 0x9 ;  /* 0x0000000003037211 */ /* 0x000fc600078f48ff */
[----:B------:R-:W-:Y:S01]  /*04f0*/  @!P2 IMAD.MOV R2, RZ, RZ, -R2 ;  /* 0x000000ffff02a224 */ /* 0x000fe200078e0a02 */
[----:B------:R-:W-:-:S05]  /*0500*/  @!P1 LOP3.LUT R2, RZ, R4, RZ, 0x33, !PT ;  /* 0x00000004ff029212 */ /* 0x000fca00078e33ff */
[----:B------:R-:W-:Y:S02]  /*0510*/  IMAD.SHL.U32 R6, R2, 0x8, RZ ;  /* 0x0000000802067824 */ /* 0x000fe400078e00ff */
[----:B------:R-:W-:-:S03]  /*0520*/  IMAD.MOV R2, RZ, RZ, -R2 ;  /* 0x000000ffff027224 */ /* 0x000fc600078e0a02 */
[----:B------:R-:W-:Y:S01]  /*0530*/  LEA.HI.SX32 R3, R3, -R6, 0x17 ;  /* 0x8000000603037211 */ /* 0x000fe200078fbaff */
[----:B------:R-:W-:-:S03]  /*0540*/  IMAD R4, R4, R2, R5 ;  /* 0x0000000204047224 */ /* 0x000fc600078e0205 */
[----:B------:R-:W-:Y:S02]  /*0550*/  VIMNMX R11, R3, 0x8, PT ;  /* 0x00000008030b7848 */ /* 0x000fe40003fe0100 */
[----:B------:R-:W-:Y:S02]  /*0560*/  IABS R9, R4 ;  /* 0x0000000400097213 */ /* 0x000fe40000000000 */
[----:B------:R-:W-:-:S04]  /*0570*/  IABS R7, R11 ;  /* 0x0000000b00077213 */ /* 0x000fc80000000000 */
[----:B------:R-:W0:Y:S08]  /*0580*/  I2F.RP R0, R7 ;  /* 0x0000000700007306 */ /* 0x000e300000209400 */
[----:B0-----:R-:W0:Y:S02]  /*0590*/  MUFU.RCP R0, R0 ;  /* 0x0000000000007308 */ /* 0x001e240000001000 */
[----:B0-----:R-:W-:-:S06]  /*05a0*/  VIADD R3, R0, 0xffffffe ;  /* 0x0ffffffe00037836 */ /* 0x001fcc0000000000 */
[----:B------:R-:W0:Y:S02]  /*05b0*/  F2I.FTZ.U32.TRUNC.NTZ R3, R3 ;  /* 0x0000000300037305 */ /* 0x000e24000021f000 */
[----:B0-----:R-:W-:-:S04]  /*05c0*/  IMAD.MOV R8, RZ, RZ, -R3 ;  /* 0x000000ffff087224 */ /* 0x001fc800078e0a03 */
[----:B------:R-:W-:Y:S01]  /*05d0*/  IMAD.MOV.U32 R2, RZ, RZ, R8 ;  /* 0x000000ffff027224 */ /* 0x000fe200078e0008 */
[----:B------:R-:W-:-:S03]  /*05e0*/  IABS R8, R11 ;  /* 0x0000000b00087213 */ /* 0x000fc60000000000 */
[----:B------:R-:W-:Y:S02]  /*05f0*/  IMAD R5, R2, R7, RZ ;  /* 0x0000000702057224 */ /* 0x000fe400078e02ff */
[----:B------:R-:W-:Y:S02]  /*0600*/  IMAD.MOV.U32 R2, RZ, RZ, RZ ;  /* 0x000000ffff027224 */ /* 0x000fe400078e00ff */
[----:B------:R-:W-:Y:S02]  /*0610*/  IMAD.MOV R0, RZ, RZ, -R8 ;  /* 0x000000ffff007224 */ /* 0x000fe400078e0a08 */
[----:B------:R-:W-:Y:S01]  /*0620*/  IMAD.HI.U32 R2, R3, R5, R2 ;  /* 0x0000000503027227 */ /* 0x000fe200078e0002 */
[----:B--2---:R-:W-:-:S05]  /*0630*/  LOP3.LUT R3, R152, 0x7f, RZ, 0xc0, !PT ;  /* 0x0000007f98037812 */ /* 0x004fca00078ec0ff */
        /* <DEDUP_REMOVED lines=8> */
[----:B------:R-:W-:-:S07]  /*06c0*/  ISETP.GE.AND P2, PT, R0, RZ, PT ;  /* 0x000000ff0000720c */ /* 0x000fce0003f46270 */
[----:B------:R-:W-:Y:S01]  /*06d0*/  @P0 VIADD R2, R2, 0x1 ;  /* 0x0000000102020836 */ /* 0x000fe20000000000 */
[----:B------:R-:W-:-:S05]  /*06e0*/  ISETP.GE.AND P0, PT, R15, 0x40, PT ;  /* 0x000000400f00780c */ /* 0x000fca0003f06270 */
[----:B------:R-:W-:Y:S01]  /*06f0*/  @!P2 IMAD.MOV R2, RZ, RZ, -R2 ;  /* 0x000000ffff02a224 */ /* 0x000fe200078e0a02 */
[----:B------:R-:W-:-:S05]  /*0700*/  @!P1 LOP3.LUT R2, RZ, R11, RZ, 0x33, !PT ;  /* 0x0000000bff029212 */ /* 0x000fca00078e33ff */
[----:B------:R-:W-:-:S04]  /*0710*/  IMAD.MOV R0, RZ, RZ, -R2 ;  /* 0x000000ffff007224 */ /* 0x000fc800078e0a02 */
[----:B------:R-:W-:-:S04]  /*0720*/  IMAD R0, R11, R0, R4 ;  /* 0x000000000b007224 */ /* 0x000fc800078e0204 */
[----:B------:R-:W-:-:S05]  /*0730*/  IMAD.IADD R0, R6, 0x1, R0 ;  /* 0x0000000106007824 */ /* 0x000fca00078e0200 */
[----:B------:R-:W-:Y:S01]  /*0740*/  R2UR UR4, R0 ;  /* 0x00000000000472ca */ /* 0x000fe200000e0000 */
[----:B------:R-:W-:-:S12]  /*0750*/  IMAD.SHL.U32 R0, R2, 0x80, RZ ;  /* 0x0000008002007824 */ /* 0x000fd800078e00ff */
[----:B------:R-:W-:-:S06]  /*0760*/  ULEA UR4, UR4, UR5, 0x9 ;  /* 0x0000000504047291 */ /* 0x000fcc000f8e483f */
[----:B------:R-:W-:-:S05]  /*0770*/  VIADD R16, R3, UR4 ;  /* 0x0000000403107c36 */ /* 0x000fca0008000000 */
[----:B------:R0:W-:Y:S01]  /*0780*/  STL [R1+0x1d4], R16 ;  /* 0x0001d41001007387 */ /* 0x0001e20000100800 */
[----:B------:R-:W-:Y:S05]  /*0790*/  @!P0 BRA `(.L_x_0) ;  /* 0x000000ac00008947 */ /* 0x000fea0003800000 */
[----:B------:R-:W-:Y:S01]  /*07a0*/  IABS R11, R52 ;  /* 0x00000034000b7213 */ /* 0x000fe20000000000 */
[----:B------:R-:W-:Y:S01]  /*07b0*/  ULDC UR4, c[0x0][0x234] ;  /* 0x00008d0000047ab9 */ /* 0x000fe20000000800 */
[----:B------:R-:W-:Y:S01]  /*07c0*/  IABS R3, R53 ;  /* 0x0000003500037213 */ /* 0x000fe20000000000 */
[----:B------:R-:W-:Y:S01]  /*07d0*/  ULDC.64 UR6, c[0x0][0x210] ;  /* 0x0000840000067ab9 */ /* 0x000fe20000000a00 */
[----:B------:R-:W1:Y:S01]  /*07e0*/  I2F.RP R2, R11 ;  /* 0x0000000b00027306 */ /* 0x000e620000209400 */
[----:B------:R-:W-:Y:S01]  /*07f0*/  ISETP.GE.AND P1, PT, R16, RZ, PT ;  /* 0x000000ff1000720c */ /* 0x000fe20003f26270 */
[----:B------:R-:W-:Y:S01]  /*0800*/  USHF.R.U32.HI UR12, URZ, 0x4, UR8 ;  /* 0x000000043f0c7899 */ /* 0x000fe20008011608 */
[----:B------:R-:W-:Y:S01]  /*0810*/  LOP3.LUT R251, R152, 0x3f, RZ, 0xc0, !PT ;  /* 0x0000003f98fb7812 */ /* 0x000fe200078ec0ff */
[----:B------:R-:W-:Y:S01]  /*0820*/  ULDC UR9, c[0x0][0x23c] ;  /* 0x00008f0000097ab9 */ /* 0x000fe20000000800 */
[----:B------:R-:W-:Y:S01]  /*0830*/  UMOV UR5, URZ ;  /* 0x0000003f00057c82 */ /* 0x000fe20008000000 */
[----:B------:R-:W-:Y:S01]  /*0840*/  USGXT.U32 UR12, UR12, 0xe ;  /* 0x0000000e0c0c789a */ /* 0x000fe20008000000 */
[----:B------:R-:W-:Y:S01]  /*0850*/  CS2R R102, SRZ ;  /* 0x0000000000667805 */ /* 0x000fe2000001ff00 */
[----:B------:R-:W2:Y:S01]  /*0860*/  I2F.RP R8, R3 ;  /* 0x0000000300087306 */ /* 0x000ea20000209400 */
[----:B------:R-:W-:Y:S01]  /*0870*/  IMAD R251, R251, UR9, RZ ;  /* 0x00000009fbfb7c24 */ /* 0x000fe2000f8e02ff */
[----:B------:R-:W-:Y:S01]  /*0880*/  ULDC UR11, c[0x0][0x230] ;  /* 0x00008c00000b7ab9 */ /* 0x000fe20000000800 */
[----:B------:R-:W-:-:S02]  /*0890*/  CS2R R104, SRZ ;  /* 0x0000000000687805 */ /* 0x000fc4000001ff00 */
[----:B------:R-:W-:Y:S02]  /*08a0*/  CS2R R106, SRZ ;  /* 0x00000000006a7805 */ /* 0x000fe4000001ff00 */
[----:B------:R-:W-:Y:S02]  /*08b0*/  CS2R R108, SRZ ;  /* 0x00000000006c7805 */ /* 0x000fe4000001ff00 */
[----:B------:R-:W-:Y:S02]  /*08c0*/  SHF.R.S32.HI R252, RZ, 0x1f, R251 ;  /* 0x0000001ffffc7819 */ /* 0x000fe400000114fb */
[----:B------:R-:W-:Y:S01]  /*08d0*/  CS2R R110, SRZ ;  /* 0x00000000006e7805 */ /* 0x000fe2000001ff00 */
[----:B-1----:R-:W1:Y:S01]  /*08e0*/  MUFU.RCP R2, R2 ;  /* 0x0000000200027308 */ /* 0x002e620000001000 */
[----:B------:R-:W-:Y:S02]  /*08f0*/  CS2R R112, SRZ ;  /* 0x0000000000707805 */ /* 0x000fe4000001ff00 */
[----:B------:R-:W-:-:S02]  /*0900*/  SHF.L.U64.HI R252, R251, 0x1, R252 ;  /* 0x00000001fbfc7819 */ /* 0x000fc400000102fc */
[----:B------:R-:W-:Y:S02]  /*0910*/  CS2R R114, SRZ ;  /* 0x0000000000727805 */ /* 0x000fe4000001ff00 */
[----:B------:R-:W-:Y:S02]  /*0920*/  CS2R R116, SRZ ;  /* 0x0000000000747805 */ /* 0x000fe4000001ff00 */
[----:B------:R-:W-:Y:S02]  /*0930*/  CS2R R118, SRZ ;  /* 0x0000000000767805 */ /* 0x000fe4000001ff00 */
[----:B------:R-:W-:Y:S02]  /*0940*/  CS2R R120, SRZ ;  /* 0x0000000000787805 */ /* 0x000fe4000001ff00 */
[----:B------:R-:W-:Y:S01]  /*0950*/  CS2R R122, SRZ ;  /* 0x00000000007a7805 */ /* 0x000fe2000001ff00 */
[----:B--2---:R-:W2:Y:S01]  /*0960*/  MUFU.RCP R8, R8 ;  /* 0x0000000800087308 */ /* 0x004ea20000001000 */
[----:B------:R-:W-:-:S02]  /*0970*/  CS2R R124, SRZ ;  /* 0x00000000007c7805 */ /* 0x000fc4000001ff00 */
[----:B------:R-:W-:Y:S02]  /*0980*/  CS2R R126, SRZ ;  /* 0x00000000007e7805 */ /* 0x000fe4000001ff00 */
[----:B------:R-:W-:Y:S02]  /*0990*/  CS2R R128, SRZ ;  /* 0x0000000000807805 */ /* 0x000fe4000001ff00 */
[----:B------:R-:W-:Y:S02]  /*09a0*/  CS2R R130, SRZ ;  /* 0x0000000000827805 */ /* 0x000fe4000001ff00 */
[----:B------:R-:W-:Y:S02]  /*09b0*/  CS2R R132, SRZ ;  /* 0x0000000000847805 */ /* 0x000fe4000001ff00 */
[----:B------:R-:W-:Y:S02]  /*09c0*/  CS2R R134, SRZ ;  /* 0x0000000000867805 */ /* 0x000fe4000001ff00 */
[----:B------:R-:W-:-:S02]  /*09d0*/  CS2R R136, SRZ ;  /* 0x0000000000887805 */ /* 0x000fc4000001ff00 */
[----:B------:R-:W-:Y:S01]  /*09e0*/  CS2R R138, SRZ ;  /* 0x00000000008a7805 */ /* 0x000fe2000001ff00 */
[----:B-1----:R-:W-:Y:S01]  /*09f0*/  VIADD R4, R2, 0xffffffe ;  /* 0x0ffffffe02047836 */ /* 0x002fe20000000000 */
[----:B------:R-:W-:Y:S02]  /*0a00*/  IABS R2, R16 ;  /* 0x0000001000027213 */ /* 0x000fe40000000000 */
[----:B------:R-:W-:Y:S02]  /*0a10*/  CS2R R140, SRZ ;  /* 0x00000000008c7805 */ /* 0x000fe4000001ff00 */
[----:B------:R-:W-:Y:S01]  /*0a20*/  CS2R R142, SRZ ;  /* 0x00000000008e7805 */ /* 0x000fe2000001ff00 */
[----:B------:R1:W3:Y:S01]  /*0a30*/  F2I.FTZ.U32.TRUNC.NTZ R5, R4 ;  /* 0x0000000400057305 */ /* 0x0002e2000021f000 */
[----:B------:R-:W-:Y:S02]  /*0a40*/  CS2R R144, SRZ ;  /* 0x0000000000907805 */ /* 0x000fe4000001ff00 */
[----:B------:R-:W-:-:S02]  /*0a50*/  CS2R R146, SRZ ;  /* 0x0000000000927805 */ /* 0x000fc4000001ff00 */
[----:B------:R-:W-:Y:S01]  /*0a60*/  CS2R R148, SRZ ;  /* 0x0000000000947805 */ /* 0x000fe2000001ff00 */
[----:B--2---:R-:W-:Y:S01]  /*0a70*/  VIADD R6, R8, 0xffffffe ;  /* 0x0ffffffe08067836 */ /* 0x004fe20000000000 */
[----:B------:R-:W-:Y:S01]  /*0a80*/  CS2R R150, SRZ ;  /* 0x0000000000967805 */ /* 0x000fe2000001ff00 */
[----:B------:R-:W-:Y:S01]  /*0a90*/  IMAD.SHL.U32 R251, R251, 0x2, RZ ;  /* 0x00000002fbfb7824 */ /* 0x000fe200078e00ff */
[----:B------:R-:W-:Y:S01]  /*0aa0*/  UMOV UR15, 0x40000040 ;  /* 0x40000040000f7882 */ /* 0x000fe20000000000 */
[----:B------:R-:W2:Y:S01]  /*0ab0*/  F2I.FTZ.U32.TRUNC.NTZ R7, R6 ;  /* 0x0000000600077305 */ /* 0x000ea2000021f000 */
[----:B-1----:R-:W-:Y:S02]  /*0ac0*/  IMAD.MOV.U32 R4, RZ, RZ, RZ ;  /* 0x000000ffff047224 */ /* 0x002fe400078e00ff */
[----:B------:R-:W-:Y:S02]  /*0ad0*/  IMAD.U32 R250, RZ, RZ, UR11 ;  /* 0x0000000bfffa7e24 */ /* 0x000fe4000f8e00ff */
[----:B---3--:R-:W-:-:S04]  /*0ae0*/  IMAD.MOV R10, RZ, RZ, -R5 ;  /* 0x000000ffff0a7224 */ /* 0x008fc800078e0a05 */
[----:B------:R-:W-:-:S04]  /*0af0*/  IMAD R9, R10, R11, RZ ;  /* 0x0000000b0a097224 */ /* 0x000fc800078e02ff */
[----:B------:R-:W-:Y:S01]  /*0b00*/  IMAD.HI.U32 R5, R5, R9, R4 ;  /* 0x0000000905057227 */ /* 0x000fe200078e0004 */
[----:B------:R-:W-:-:S03]  /*0b10*/  SHF.R.U32.HI R9, RZ, 0x6, R152 ;  /* 0x00000006ff097819 */ /* 0x000fc60000011698 */
[----:B--2---:R-:W-:Y:S01]  /*0b20*/  IMAD.MOV R6, RZ, RZ, -R7 ;  /* 0x000000ffff067224 */ /* 0x004fe200078e0a07 */
[----:B------:R-:W-:Y:S01]  /*0b30*/  SGXT.U32 R9, R9, 0x1 ;  /* 0x000000010909781a */ /* 0x000fe20000000000 */
[----:B------:R-:W-:-:S03]  /*0b40*/  IMAD.HI.U32 R5, R5, R2, RZ ;  /* 0x0000000205057227 */ /* 0x000fc600078e00ff */
[----:B------:R-:W-:Y:S01]  /*0b50*/  LOP3.LUT R4, R0, R9, RZ, 0xfc, !PT ;  /* 0x0000000900047212 */ /* 0x000fe200078efcff */
[----:B------:R-:W-:-:S03]  /*0b60*/  IMAD.MOV R5, RZ, RZ, -R5 ;  /* 0x000000ffff057224 */ /* 0x000fc600078e0a05 */
[C---:B------:R-:W-:Y:S01]  /*0b70*/  LOP3.LUT R9, R4.reuse, 0x7c, RZ, 0xfc, !PT ;  /* 0x0000007c04097812 */ /* 0x040fe200078efcff */
[C---:B------:R-:W-:Y:S01]  /*0b80*/  IMAD R2, R11.reuse, R5, R2 ;  /* 0x000000050b027224 */ /* 0x040fe200078e0202 */
[----:B------:R-:W-:Y:S01]  /*0b90*/  LOP3.LUT R12, R4, 0x7a, RZ, 0xfc, !PT ;  /* 0x0000007a040c7812 */ /* 0x000fe200078efcff */
[----:B------:R-:W-:Y:S01]  /*0ba0*/  IMAD R5, R6, R3, RZ ;  /* 0x0000000306057224 */ /* 0x000fe200078e02ff */
[----:B------:R-:W-:Y:S01]  /*0bb0*/  IABS R8, R9 ;  /* 0x0000000900087213 */ /* 0x000fe20000000000 */
[----:B------:R-:W-:Y:S01]  /*0bc0*/  IMAD.MOV.U32 R6, RZ, RZ, RZ ;  /* 0x000000ffff067224 */ /* 0x000fe200078e00ff */
[----:B------:R-:W-:Y:S02]  /*0bd0*/  IABS R10, R12 ;  /* 0x0000000c000a7213 */ /* 0x000fe40000000000 */
[----:B------:R-:W-:Y:S01]  /*0be0*/  ISETP.GT.U32.AND P0, PT, R11, R2, PT ;  /* 0x000000020b00720c */ /* 0x000fe20003f04070 */
[----:B------:R-:W-:Y:S01]  /*0bf0*/  IMAD.HI.U32 R5, R7, R5, R6 ;  /* 0x0000000507057227 */ /* 0x000fe200078e0006 */
[----:B------:R-:W-:-:S02]  /*0c00*/  LOP3.LUT R13, R4, 0x78, RZ, 0xfc, !PT ;  /* 0x00000078040d7812 */ /* 0x000fc400078efcff */
[----:B------:R-:W-:Y:S02]  /*0c10*/  ISETP.GE.AND P5, PT, R9, RZ, PT ;  /* 0x000000ff0900720c */ /* 0x000fe40003fa6270 */
[----:B------:R-:W-:Y:S01]  /*0c20*/  ISETP.GE.AND P3, PT, R12, RZ, PT ;  /* 0x000000ff0c00720c */ /* 0x000fe20003f66270 */
[----:B------:R-:W-:Y:S01]  /*0c30*/  IMAD.HI.U32 R6, R5, R8, RZ ;  /* 0x0000000805067227 */ /* 0x000fe200078e00ff */
[----:B------:R-:W-:Y:S02]  /*0c40*/  IABS R12, R13 ;  /* 0x0000000d000c7213 */ /* 0x000fe40000000000 */
[----:B------:R-:W-:Y:S01]  /*0c50*/  ISETP.GE.AND P2, PT, R13, RZ, PT ;  /* 0x000000ff0d00720c */ /* 0x000fe20003f46270 */
[----:B------:R-:W-:Y:S01]  /*0c60*/  IMAD.HI.U32 R7, R5, R10, RZ ;  /* 0x0000000a05077227 */ /* 0x000fe200078e00ff */
[C---:B------:R-:W-:Y:S02]  /*0c70*/  LOP3.LUT R13, R4.reuse, 0x76, RZ, 0xfc, !PT ;  /* 0x00000076040d7812 */ /* 0x040fe400078efcff */
[C---:B------:R-:W-:Y:S01]  /*0c80*/  LOP3.LUT R17, R4.reuse, 0x74, RZ, 0xfc, !PT ;  /* 0x0000007404117812 */ /* 0x040fe200078efcff */
[----:B------:R-:W-:Y:S01]  /*0c90*/  IMAD.MOV R6, RZ, RZ, -R6 ;  /* 0x000000ffff067224 */ /* 0x000fe200078e0a06 */
[----:B------:R-:W-:Y:S01]  /*0ca0*/  IABS R14, R13 ;  /* 0x0000000d000e7213 */ /* 0x000fe20000000000 */
[----:B------:R-:W-:Y:S01]  /*0cb0*/  IMAD.MOV R9, RZ, RZ, -R7 ;  /* 0x000000ffff097224 */ /* 0x000fe200078e0a07 */
[----:B0-----:R-:W-:Y:S01]  /*0cc0*/  IABS R16, R17 ;  /* 0x0000001100107213 */ /* 0x001fe20000000000 */
[C---:B------:R-:W-:Y:S01]  /*0cd0*/  IMAD R7, R3.reuse, R6, R8 ;  /* 0x0000000603077224 */ /* 0x040fe200078e0208 */
[C---:B------:R-:W-:Y:S01]  /*0ce0*/  LOP3.LUT R19, R4.reuse, 0x72, RZ, 0xfc, !PT ;  /* 0x0000007204137812 */ /* 0x040fe200078efcff */
[C---:B------:R-:W-:Y:S01]  /*0cf0*/  IMAD R6, R3.reuse, R9, R10 ;  /* 0x0000000903067224 */ /* 0x040fe200078e020a */
[----:B------:R-:W-:Y:S01]  /*0d00*/  LOP3.LUT R22, R4, 0x6c, RZ, 0xfc, !PT ;  /* 0x0000006c04167812 */ /* 0x000fe200078efcff */
[----:B------:R-:W-:Y:S01]  /*0d10*/  @!P0 IMAD.IADD R2, R2, 0x1, -R11 ;  /* 0x0000000102028824 */ /* 0x000fe200078e0a0b */
[----:B------:R-:W-:Y:S01]  /*0d20*/  ISETP.GT.U32.AND P0, PT, R3, R7, PT ;  /* 0x000000070300720c */ /* 0x000fe20003f04070 */
[----:B------:R-:W-:Y:S01]  /*0d30*/  IMAD.HI.U32 R8, R5, R12, RZ ;  /* 0x0000000c05087227 */ /* 0x000fe200078e00ff */
[----:B------:R-:W-:-:S02]  /*0d40*/  ISETP.GT.U32.AND P6, PT, R3, R6, PT ;  /* 0x000000060300720c */ /* 0x000fc40003fc4070 */
[----:B------:R-:W-:Y:S01]  /*0d50*/  ISETP.GT.U32.AND P4, PT, R11, R2, PT ;  /* 0x000000020b00720c */ /* 0x000fe20003f84070 */
[----:B------:R-:W-:Y:S01]  /*0d60*/  IMAD.HI.U32 R9, R5, R14, RZ ;  /* 0x0000000e05097227 */ /* 0x000fe200078e00ff */
[C---:B------:R-:W-:Y:S02]  /*0d70*/  LOP3.LUT R21, R4.reuse, 0x70, RZ, 0xfc, !PT ;  /* 0x0000007004157812 */ /* 0x040fe400078efcff */
[C---:B------:R-:W-:Y:S01]  /*0d80*/  LOP3.LUT R23, R4.reuse, 0x6a, RZ, 0xfc, !PT ;  /* 0x0000006a04177812 */ /* 0x040fe200078efcff */
[----:B------:R-:W-:Y:S01]  /*0d90*/  IMAD.MOV R8, RZ, RZ, -R8 ;  /* 0x000000ffff087224 */ /* 0x000fe200078e0a08 */
[----:B------:R-:W-:Y:S01]  /*0da0*/  IABS R18, R22 ;  /* 0x0000001600127213 */ /* 0x000fe20000000000 */
[----:B------:R-:W-:Y:S01]  /*0db0*/  IMAD.MOV R9, RZ, RZ, -R9 ;  /* 0x000000ffff097224 */ /* 0x000fe200078e0a09 */
[----:B------:R-:W-:Y:S01]  /*0dc0*/  IABS R20, R23 ;  /* 0x0000001700147213 */ /* 0x000fe20000000000 */
[C---:B------:R-:W-:Y:S01]  /*0dd0*/  IMAD R8, R3.reuse, R8, R12 ;  /* 0x0000000803087224 */ /* 0x040fe200078e020c */
[----:B------:R-:W-:Y:S01]  /*0de0*/  IABS R12, R19 ;  /* 0x00000013000c7213 */ /* 0x000fe20000000000 */
[----:B------:R-:W-:Y:S01]  /*0df0*/  IMAD R9, R3, R9, R14 ;  /* 0x0000000903097224 */ /* 0x000fe200078e020e */
[----:B------:R-:W-:Y:S01]  /*0e00*/  LOP3.LUT R24, R4, 0x66, RZ, 0xfc, !PT ;  /* 0x0000006604187812 */ /* 0x000fe200078efcff */
[--C-:B------:R-:W-:Y:S01]  /*0e10*/  @!P0 IMAD.IADD R7, R7, 0x1, -R3.reuse ;  /* 0x0000000107078824 */ /* 0x100fe200078e0a03 */
[C---:B------:R-:W-:Y:S01]  /*0e20*/  ISETP.GT.U32.AND P0, PT, R3.reuse, R8, PT ;  /* 0x000000080300720c */ /* 0x040fe20003f04070 */
[----:B------:R-:W-:Y:S01]  /*0e30*/  @!P6 IMAD.IADD R6, R6, 0x1, -R3 ;  /* 0x000000010606e824 */ /* 0x000fe200078e0a03 */
[----:B------:R-:W-:Y:S01]  /*0e40*/  ISETP.GT.U32.AND P6, PT, R3, R9, PT ;  /* 0x000000090300720c */ /* 0x000fe20003fc4070 */
[----:B------:R-:W-:Y:S01]  /*0e50*/  IMAD.HI.U32 R10, R5, R16, RZ ;  /* 0x00000010050a7227 */ /* 0x000fe200078e00ff */
[----:B------:R-:W-:-:S02]  /*0e60*/  LOP3.LUT R25, R4, 0x60, RZ, 0xfc, !PT ;  /* 0x0000006004197812 */ /* 0x000fc400078efcff */
[----:B------:R-:W-:Y:S01]  /*0e70*/  LOP3.LUT R27, R4, 0x58, RZ, 0xfc, !PT ;  /* 0x00000058041b7812 */ /* 0x000fe200078efcff */
[----:B------:R-:W-:Y:S01]  /*0e80*/  @!P4 IMAD.IADD R2, R2, 0x1, -R11 ;  /* 0x000000010202c824 */ /* 0x000fe200078e0a0b */
[----:B------:R-:W-:Y:S01]  /*0e90*/  ISETP.NE.AND P4, PT, R52, RZ, PT ;  /* 0x000000ff3400720c */ /* 0x000fe20003f85270 */
[----:B------:R-:W-:Y:S01]  /*0ea0*/  IMAD.MOV R10, RZ, RZ, -R10 ;  /* 0x000000ffff0a7224 */ /* 0x000fe200078e0a0a */
[----:B------:R-:W-:Y:S01]  /*0eb0*/  IABS R28, R27 ;  /* 0x0000001b001c7213 */ /* 0x000fe20000000000 */
[----:B------:R-:W-:Y:S01]  /*0ec0*/  IMAD.HI.U32 R11, R5, R12, RZ ;  /* 0x0000000c050b7227 */ /* 0x000fe200078e00ff */
[C---:B------:R-:W-:Y:S02]  /*0ed0*/  LOP3.LUT R31, R4.reuse, 0x54, RZ, 0xfc, !PT ;  /* 0x00000054041f7812 */ /* 0x040fe400078efcff */
[----:B------:R-:W-:Y:S01]  /*0ee0*/  LOP3.LUT R33, R4, 0x52, RZ, 0xfc, !PT ;  /* 0x0000005204217812 */ /* 0x000fe200078efcff */
[--C-:B------:R-:W-:Y:S01]  /*0ef0*/  @!P0 IMAD.IADD R8, R8, 0x1, -R3.reuse ;  /* 0x0000000108088824 */ /* 0x100fe200078e0a03 */
[----:B------:R-:W-:Y:S01]  /*0f00*/  ISETP.GT.U32.AND P0, PT, R3, R6, PT ;  /* 0x000000060300720c */ /* 0x000fe20003f04070 */
[----:B------:R-:W-:Y:S01]  /*0f10*/  @!P6 IMAD.IADD R9, R9, 0x1, -R3 ;  /* 0x000000010909e824 */ /* 0x000fe200078e0a03 */
[----:B------:R-:W-:Y:S01]  /*0f20*/  IABS R30, R31 ;  /* 0x0000001f001e7213 */ /* 0x000fe20000000000 */
[----:B------:R-:W-:Y:S01]  /*0f30*/  @!P1 IMAD.MOV R2, RZ, RZ, -R2 ;  /* 0x000000ffff029224 */ /* 0x000fe200078e0a02 */
[C---:B------:R-:W-:Y:S01]  /*0f40*/  ISETP.GT.U32.AND P1, PT, R3.reuse, R7, PT ;  /* 0x000000070300720c */ /* 0x040fe20003f24070 */
[C---:B------:R-:W-:Y:S01]  /*0f50*/  IMAD R10, R3.reuse, R10, R16 ;  /* 0x0000000a030a7224 */ /* 0x040fe200078e0210 */
[----:B------:R-:W-:Y:S01]  /*0f60*/  ISETP.GT.U32.AND P6, PT, R3, R9, PT ;  /* 0x000000090300720c */ /* 0x000fe20003fc4070 */
[----:B------:R-:W-:Y:S01]  /*0f70*/  IMAD.MOV R11, RZ, RZ, -R11 ;  /* 0x000000ffff0b7224 */ /* 0x000fe200078e0a0b */
[----:B------:R-:W-:Y:S01]  /*0f80*/  @!P4 LOP3.LUT R2, RZ, R52, RZ, 0x33, !PT ;  /* 0x00000034ff02c212 */ /* 0x000fe200078e33ff */
[----:B------:R-:W-:Y:S01]  /*0f90*/  IMAD.HI.U32 R14, R5, R20, RZ ;  /* 0x00000014050e7227 */ /* 0x000fe200078e00ff */
[----:B------:R-:W-:-:S02]  /*0fa0*/  ISETP.GE.AND P4, PT, R13, RZ, PT ;  /* 0x000000ff0d00720c */ /* 0x000fc40003f86270 */
[----:B------:R-:W-:Y:S01]  /*0fb0*/  IABS R16, R21 ;  /* 0x0000001500107213 */ /* 0x000fe20000000000 */
[--C-:B------:R-:W-:Y:S01]  /*0fc0*/  @!P0 IMAD.IADD R6, R6, 0x1, -R3.reuse ;  /* 0x0000000106068824 */ /* 0x100fe200078e0a03 */
[C---:B------:R-:W-:Y:S01]  /*0fd0*/  ISETP.GT.U32.AND P0, PT, R3.reuse, R10, PT ;  /* 0x0000000a0300720c */ /* 0x040fe20003f04070 */
[----:B------:R-:W-:Y:S01]  /*0fe0*/  IMAD R11, R3, R11, R12 ;  /* 0x0000000b030b7224 */ /* 0x000fe200078e020c */
[----:B------:R-:W-:Y:S01]  /*0ff0*/  IABS R32, R33 ;  /* 0x0000002100207213 */ /* 0x000fe20000000000 */
[--C-:B------:R-:W-:Y:S01]  /*1000*/  @!P1 IMAD.IADD R7, R7, 0x1, -R3.reuse ;  /* 0x0000000107079824 */ /* 0x100fe200078e0a03 */
[----:B------:R-:W-:Y:S01]  /*1010*/  ISETP.GT.U32.AND P1, PT, R3, R8, PT ;  /* 0x000000080300720c */ /* 0x000fe20003f24070 */
[----:B------:R-:W-:Y:S01]  /*1020*/  @!P6 IMAD.IADD R9, R9, 0x1, -R3 ;  /* 0x000000010909e824 */ /* 0x000fe200078e0a03 */
[----:B------:R-:W-:Y:S01]  /*1030*/  ISETP.GT.U32.AND P6, PT, R3, R11, PT ;  /* 0x0000000b0300720c */ /* 0x000fe20003fc4070 */
[----:B------:R-:W-:Y:S01]  /*1040*/  IMAD.HI.U32 R13, R5, R18, RZ ;  /* 0x00000012050d7227 */ /* 0x000fe200078e00ff */
[----:B------:R-:W-:-:S02]  /*1050*/  LOP3.LUT R35, R4, 0x50, RZ, 0xfc, !PT ;  /* 0x0000005004237812 */ /* 0x000fc400078efcff */
[----:B------:R-:W-:Y:S01]  /*1060*/  LOP3.LUT R37, R4, 0x4c, RZ, 0xfc, !PT ;  /* 0x0000004c04257812 */ /* 0x000fe200078efcff */
[----:B------:R-:W-:Y:S01]  /*1070*/  IMAD.HI.U32 R12, R5, R16, RZ ;  /* 0x00000010050c7227 */ /* 0x000fe200078e00ff */
[----:B------:R-:W-:Y:S02]  /*1080*/  IABS R34, R35 ;  /* 0x0000002300227213 */ /* 0x000fe40000000000 */
[----:B------:R-:W-:Y:S01]  /*1090*/  IABS R36, R37 ;  /* 0x0000002500247213 */ /* 0x000fe20000000000 */
[----:B------:R-:W-:Y:S01]  /*10a0*/  @!P0 IMAD.IADD R10, R10, 0x1, -R3 ;  /* 0x000000010a0a8824 */ /* 0x000fe200078e0a03 */
[----:B------:R-:W-:Y:S01]  /*10b0*/  ISETP.GE.AND P0, PT, R19, RZ, PT ;  /* 0x000000ff1300720c */ /* 0x000fe20003f06270 */
[----:B------:R-:W-:Y:S01]  /*10c0*/  IMAD.MOV R13, RZ, RZ, -R13 ;  /* 0x000000ffff0d7224 */ /* 0x000fe200078e0a0d */
[----:B------:R-:W-:Y:S01]  /*10d0*/  LOP3.LUT R19, R4, 0x68, RZ, 0xfc, !PT ;  /* 0x0000006804137812 */ /* 0x000fe200078efcff */
[--C-:B------:R-:W-:Y:S01]  /*10e0*/  @!P6 IMAD.IADD R11, R11, 0x1, -R3.reuse ;  /* 0x000000010b0be824 */ /* 0x100fe200078e0a03 */
[----:B------:R-:W-:Y:S01]  /*10f0*/  ISETP.GT.U32.AND P6, PT, R3, R10, PT ;  /* 0x0000000a0300720c */ /* 0x000fe20003fc4070 */
[----:B------:R-:W-:Y:S01]  /*1100*/  @!P1 IMAD.IADD R8, R8, 0x1, -R3 ;  /* 0x0000000108089824 */ /* 0x000fe200078e0a03 */
[----:B------:R-:W-:Y:S01]  /*1110*/  ISETP.GE.AND P1, PT, R17, RZ, PT ;  /* 0x000000ff1100720c */ /* 0x000fe20003f26270 */
[----:B------:R-:W-:Y:S01]  /*1120*/  IMAD.MOV R12, RZ, RZ, -R12 ;  /* 0x000000ffff0c7224 */ /* 0x000fe200078e0a0c */
[C---:B------:R-:W-:Y:S01]  /*1130*/  LOP3.LUT R38, R4.reuse, 0x4a, RZ, 0xfc, !PT ;  /* 0x0000004a04267812 */ /* 0x040fe200078efcff */
[----:B------:R-:W-:Y:S01]  /*1140*/  IMAD.MOV R14, RZ, RZ, -R14 ;  /* 0x000000ffff0e7224 */ /* 0x000fe200078e0a0e */
[C---:B------:R-:W-:Y:S01]  /*1150*/  LOP3.LUT R39, R4.reuse, 0x46, RZ, 0xfc, !PT ;  /* 0x0000004604277812 */ /* 0x040fe200078efcff */
[C---:B------:R-:W-:Y:S01]  /*1160*/  IMAD R13, R3.reuse, R13, R18 ;  /* 0x0000000d030d7224 */ /* 0x040fe200078e0212 */
[----:B------:R-:W-:Y:S01]  /*1170*/  IABS R18, R19 ;  /* 0x0000001300127213 */ /* 0x000fe20000000000 */
[C---:B------:R-:W-:Y:S01]  /*1180*/  IMAD R12, R3.reuse, R12, R16 ;  /* 0x0000000c030c7224 */ /* 0x040fe200078e0210 */
[----:B------:R-:W-:Y:S01]  /*1190*/  LOP3.LUT R40, R4, 0x44, RZ, 0xfc, !PT ;  /* 0x0000004404287812 */ /* 0x000fe200078efcff */
[C---:B------:R-:W-:Y:S01]  /*11a0*/  IMAD R14, R3.reuse, R14, R20 ;  /* 0x0000000e030e7224 */ /* 0x040fe200078e0214 */
[----:B------:R-:W-:Y:S01]  /*11b0*/  IABS R20, R24 ;  /* 0x0000001800147213 */ /* 0x000fe20000000000 */
[----:B------:R-:W-:Y:S01]  /*11c0*/  @!P2 IMAD.MOV R8, RZ, RZ, -R8 ;  /* 0x000000ffff08a224 */ /* 0x000fe200078e0a08 */
[C---:B------:R-:W-:Y:S01]  /*11d0*/  ISETP.GT.U32.AND P2, PT, R3.reuse, R13, PT ;  /* 0x0000000d0300720c */ /* 0x040fe20003f44070 */
[----:B------:R-:W-:Y:S01]  /*11e0*/  @!P5 IMAD.MOV R7, RZ, RZ, -R7 ;  /* 0x000000ffff07d224 */ /* 0x000fe200078e0a07 */
[C---:B------:R-:W-:Y:S01]  /*11f0*/  ISETP.GT.U32.AND P5, PT, R3.reuse, R11, PT ;  /* 0x0000000b0300720c */ /* 0x040fe20003fa4070 */
[----:B------:R-:W-:Y:S01]  /*1200*/  @!P3 IMAD.MOV R6, RZ, RZ, -R6 ;  /* 0x000000ffff06b224 */ /* 0x000fe200078e0a06 */
[C---:B------:R-:W-:Y:S01]  /*1210*/  ISETP.GT.U32.AND P3, PT, R3.reuse, R12, PT ;  /* 0x0000000c0300720c */ /* 0x040fe20003f64070 */
[----:B------:R-:W-:Y:S01]  /*1220*/  @!P6 IMAD.IADD R10, R10, 0x1, -R3 ;  /* 0x000000010a0ae824 */ /* 0x000fe200078e0a03 */
[----:B------:R-:W-:Y:S01]  /*1230*/  ISETP.GT.U32.AND P6, PT, R3, R14, PT ;  /* 0x0000000e0300720c */ /* 0x000fe20003fc4070 */
[----:B------:R-:W-:Y:S01]  /*1240*/  IMAD.HI.U32 R16, R5, R18, RZ ;  /* 0x0000001205107227 */ /* 0x000fe200078e00ff */
[----:B------:R-:W-:-:S02]  /*1250*/  LOP3.LUT R43, R4, 0x38, RZ, 0xfc, !PT ;  /* 0x00000038042b7812 */ /* 0x000fc400078efcff */
[C---:B------:R-:W-:Y:S01]  /*1260*/  LOP3.LUT R41, R4.reuse, 0x3a, RZ, 0xfc, !PT ;  /* 0x0000003a04297812 */ /* 0x040fe200078efcff */
[----:B------:R-:W-:Y:S01]  /*1270*/  IMAD.MOV R16, RZ, RZ, -R16 ;  /* 0x000000ffff107224 */ /* 0x000fe200078e0a10 */
[----:B------:R-:W-:Y:S01]  /*1280*/  LOP3.LUT R45, R4, 0x36, RZ, 0xfc, !PT ;  /* 0x00000036042d7812 */ /* 0x000fe200078efcff */
[--C-:B------:R-:W-:Y:S01]  /*1290*/  @!P2 IMAD.IADD R13, R13, 0x1, -R3.reuse ;  /* 0x000000010d0da824 */ /* 0x100fe200078e0a03 */
[----:B------:R-:W-:Y:S01]  /*12a0*/  IABS R42, R41 ;  /* 0x00000029002a7213 */ /* 0x000fe20000000000 */
[--C-:B------:R-:W-:Y:S01]  /*12b0*/  @!P5 IMAD.IADD R11, R11, 0x1, -R3.reuse ;  /* 0x000000010b0bd824 */ /* 0x100fe200078e0a03 */
[----:B------:R-:W-:Y:S01]  /*12c0*/  ISETP.GE.AND P5, PT, R22, RZ, PT ;  /* 0x000000ff1600720c */ /* 0x000fe20003fa6270 */
[--C-:B------:R-:W-:Y:S01]  /*12d0*/  @!P3 IMAD.IADD R12, R12, 0x1, -R3.reuse ;  /* 0x000000010c0cb824 */ /* 0x100fe200078e0a03 */
[----:B------:R-:W-:Y:S01]  /*12e0*/  ISETP.GE.AND P3, PT, R23, RZ, PT ;  /* 0x000000ff1700720c */ /* 0x000fe20003f66270 */
[C---:B------:R-:W-:Y:S01]  /*12f0*/  IMAD R16, R3.reuse, R16, R18 ;  /* 0x0000001003107224 */ /* 0x040fe200078e0212 */
[----:B------:R-:W-:Y:S01]  /*1300*/  LOP3.LUT R23, R4, 0x62, RZ, 0xfc, !PT ;  /* 0x0000006204177812 */ /* 0x000fe200078efcff */
[----:B------:R-:W-:Y:S01]  /*1310*/  @!P6 IMAD.IADD R14, R14, 0x1, -R3 ;  /* 0x000000010e0ee824 */ /* 0x000fe200078e0a03 */
[----:B------:R-:W-:Y:S01]  /*1320*/  ISETP.GT.U32.AND P6, PT, R3, R13, PT ;  /* 0x0000000d0300720c */ /* 0x000fe20003fc4070 */
[----:B------:R-:W-:Y:S01]  /*1330*/  IMAD.HI.U32 R17, R5, R20, RZ ;  /* 0x0000001405117227 */ /* 0x000fe200078e00ff */
[----:B------:R-:W-:-:S02]  /*1340*/  ISETP.GT.U32.AND P2, PT, R3, R12, PT ;  /* 0x0000000c0300720c */ /* 0x000fc40003f44070 */
[----:B------:R-:W-:Y:S01]  /*1350*/  IABS R22, R23 ;  /* 0x0000001700167213 */ /* 0x000fe20000000000 */
[----:B------:R-:W-:Y:S01]  /*1360*/  @!P0 IMAD.MOV R11, RZ, RZ, -R11 ;  /* 0x000000ffff0b8224 */ /* 0x000fe200078e0a0b */
[----:B------:R-:W-:Y:S01]  /*1370*/  ISETP.GT.U32.AND P0, PT, R3, R16, PT ;  /* 0x000000100300720c */ /* 0x000fe20003f04070 */
[----:B------:R-:W-:Y:S01]  /*1380*/  IMAD.MOV R17, RZ, RZ, -R17 ;  /* 0x000000ffff117224 */ /* 0x000fe200078e0a11 */
[C---:B------:R-:W-:Y:S01]  /*1390*/  LOP3.LUT R47, R4.reuse, 0x34, RZ, 0xfc, !PT ;  /* 0x00000034042f7812 */ /* 0x040fe200078efcff */
[----:B------:R-:W-:Y:S01]  /*13a0*/  @!P4 IMAD.MOV R9, RZ, RZ, -R9 ;  /* 0x000000ffff09c224 */ /* 0x000fe200078e0a09 */
[----:B------:R-:W-:Y:S01]  /*13b0*/  ISETP.GE.AND P4, PT, R21, RZ, PT ;  /* 0x000000ff1500720c */ /* 0x000fe20003f86270 */
[----:B------:R-:W-:Y:S01]  /*13c0*/  IMAD R17, R3, R17, R20 ;  /* 0x0000001103117224 */ /* 0x000fe200078e0214 */
[C---:B------:R-:W-:Y:S01]  /*13d0*/  LOP3.LUT R21, R4.reuse, 0x64, RZ, 0xfc, !PT ;  /* 0x0000006404157812 */ /* 0x040fe200078efcff */
[--C-:B------:R-:W-:Y:S01]  /*13e0*/  @!P6 IMAD.IADD R13, R13, 0x1, -R3.reuse ;  /* 0x000000010d0de824 */ /* 0x100fe200078e0a03 */
[----:B------:R-:W-:Y:S01]  /*13f0*/  LOP3.LUT R48, R4, 0x32, RZ, 0xfc, !PT ;  /* 0x0000003204307812 */ /* 0x000fe200078efcff */
[----:B------:R-:W-:Y:S01]  /*1400*/  @!P1 IMAD.MOV R10, RZ, RZ, -R10 ;  /* 0x000000ffff0a9224 */ /* 0x000fe200078e0a0a */
[C---:B------:R-:W-:Y:S01]  /*1410*/  ISETP.GT.U32.AND P6, PT, R3.reuse, R17, PT ;  /* 0x000000110300720c */ /* 0x040fe20003fc4070 */
[--C-:B------:R-:W-:Y:S01]  /*1420*/  @!P2 IMAD.IADD R12, R12, 0x1, -R3.reuse ;  /* 0x000000010c0ca824 */ /* 0x100fe200078e0a03 */
[----:B------:R-:W-:Y:S01]  /*1430*/  ISETP.GT.U32.AND P1, PT, R3, R14, PT ;  /* 0x0000000e0300720c */ /* 0x000fe20003f24070 */
[----:B------:R-:W-:Y:S01]  /*1440*/  @!P0 IMAD.IADD R16, R16, 0x1, -R3 ;  /* 0x0000000110108824 */ /* 0x000fe200078e0a03 */
[----:B------:R-:W-:Y:S01]  /*1450*/  ISETP.GE.AND P2, PT, R19, RZ, PT ;  /* 0x000000ff1300720c */ /* 0x000fe20003f46270 */
[----:B------:R-:W-:Y:S01]  /*1460*/  IMAD.HI.U32 R19, R5, R22, RZ ;  /* 0x0000001605137227 */ /* 0x000fe200078e00ff */
[----:B------:R-:W-:-:S02]  /*1470*/  IABS R20, R21 ;  /* 0x0000001500147213 */ /* 0x000fc40000000000 */
[----:B------:R-:W-:Y:S01]  /*1480*/  ISETP.GE.AND P0, PT, R21, RZ, PT ;  /* 0x000000ff1500720c */ /* 0x000fe20003f06270 */
[----:B------:R-:W-:Y:S01]  /*1490*/  @!P4 IMAD.MOV R12, RZ, RZ, -R12 ;  /* 0x000000ffff0cc224 */ /* 0x000fe200078e0a0c */
[----:B------:R-:W-:Y:S01]  /*14a0*/  ISETP.GT.U32.AND P4, PT, R3, R16, PT ;  /* 0x000000100300720c */ /* 0x000fe20003f84070 */
[----:B------:R-:W-:Y:S01]  /*14b0*/  IMAD.MOV R19, RZ, RZ, -R19 ;  /* 0x000000ffff137224 */ /* 0x000fe200078e0a13 */
[C---:B------:R-:W-:Y:S01]  /*14c0*/  LOP3.LUT R21, R4.reuse, 0x5c, RZ, 0xfc, !PT ;  /* 0x0000005c04157812 */ /* 0x040fe200078efcff */
[--C-:B------:R-:W-:Y:S01]  /*14d0*/  @!P6 IMAD.IADD R17, R17, 0x1, -R3.reuse ;  /* 0x000000011111e824 */ /* 0x100fe200078e0a03 */
[----:B------:R-:W-:Y:S01]  /*14e0*/  IABS R44, R48 ;  /* 0x00000030002c7213 */ /* 0x000fe20000000000 */
[----:B------:R-:W-:Y:S01]  /*14f0*/  IMAD.HI.U32 R18, R5, R20, RZ ;  /* 0x0000001405127227 */ /* 0x000fe200078e00ff */
[----:B------:R-:W-:Y:S02]  /*1500*/  LOP3.LUT R50, R4, 0x2c, RZ, 0xfc, !PT ;  /* 0x0000002c04327812 */ /* 0x000fe400078efcff */
[C---:B------:R-:W-:Y:S01]  /*1510*/  ISETP.GT.U32.AND P6, PT, R3.reuse, R17, PT ;  /* 0x000000110300720c */ /* 0x040fe20003fc4070 */
[--C-:B------:R-:W-:Y:S01]  /*1520*/  @!P1 IMAD.IADD R14, R14, 0x1, -R3.reuse ;  /* 0x000000010e0e9824 */ /* 0x100fe200078e0a03 */
[----:B------:R-:W-:Y:S01]  /*1530*/  ISETP.GE.AND P1, PT, R24, RZ, PT ;  /* 0x000000ff1800720c */ /* 0x000fe20003f26270 */
[C---:B------:R-:W-:Y:S01]  /*1540*/  IMAD R19, R3.reuse, R19, R22 ;  /* 0x0000001303137224 */ /* 0x040fe200078e0216 */
[----:B------:R-:W-:Y:S01]  /*1550*/  IABS R24, R25 ;  /* 0x0000001900187213 */ /* 0x000fe20000000000 */
[----:B------:R-:W-:Y:S01]  /*1560*/  IMAD.MOV R18, RZ, RZ, -R18 ;  /* 0x000000ffff127224 */ /* 0x000fe200078e0a12 */
[----:B------:R-:W-:Y:S01]  /*1570*/  LOP3.LUT R49, R4, 0x30, RZ, 0xfc, !PT ;  /* 0x0000003004317812 */ /* 0x000fe200078efcff */
[----:B------:R-:W-:Y:S01]  /*1580*/  @!P4 IMAD.IADD R16, R16, 0x1, -R3 ;  /* 0x000000011010c824 */ /* 0x000fe200078e0a03 */
[C---:B------:R-:W-:Y:S01]  /*1590*/  ISETP.GT.U32.AND P4, PT, R3.reuse, R19, PT ;  /* 0x000000130300720c */ /* 0x040fe20003f84070 */
[----:B------:R-:W-:Y:S01]  /*15a0*/  IMAD R18, R3, R18, R20 ;  /* 0x0000001203127224 */ /* 0x000fe200078e0214 */
[----:B------:R-:W-:Y:S01]  /*15b0*/  IABS R46, R49 ;  /* 0x00000031002e7213 */ /* 0x000fe20000000000 */
[----:B------:R-:W-:Y:S01]  /*15c0*/  IMAD.HI.U32 R20, R5, R24, RZ ;  /* 0x0000001805147227 */ /* 0x000fe200078e00ff */
[----:B------:R-:W-:-:S02]  /*15d0*/  LOP3.LUT R51, R4, 0x22, RZ, 0xfc, !PT ;  /* 0x0000002204337812 */ /* 0x000fc400078efcff */
[C---:B------:R-:W-:Y:S01]  /*15e0*/  LOP3.LUT R55, R4.reuse, 0x20, RZ, 0xfc, !PT ;  /* 0x0000002004377812 */ /* 0x040fe200078efcff */
[----:B------:R-:W-:Y:S01]  /*15f0*/  IMAD.MOV R20, RZ, RZ, -R20 ;  /* 0x000000ffff147224 */ /* 0x000fe200078e0a14 */
[----:B------:R-:W-:Y:S01]  /*1600*/  IABS R54, R51 ;  /* 0x0000003300367213 */ /* 0x000fe20000000000 */
[--C-:B------:R-:W-:Y:S01]  /*1610*/  @!P6 IMAD.IADD R17, R17, 0x1, -R3.reuse ;  /* 0x000000011111e824 */ /* 0x100fe200078e0a03 */
[----:B------:R-:W-:Y:S01]  /*1620*/  ISETP.GE.AND P6, PT, R25, RZ, PT ;  /* 0x000000ff1900720c */ /* 0x000fe20003fc6270 */
[----:B------:R-:W-:Y:S01]  /*1630*/  IMAD R20, R3, R20, R24 ;  /* 0x0000001403147224 */ /* 0x000fe200078e0218 */
[----:B------:R-:W-:Y:S01]  /*1640*/  IABS R24, R21 ;  /* 0x0000001500187213 */ /* 0x000fe20000000000 */
[----:B------:R-:W-:Y:S01]  /*1650*/  @!P4 IMAD.IADD R19, R19, 0x1, -R3 ;  /* 0x000000011313c824 */ /* 0x000fe200078e0a03 */
[----:B------:R-:W-:Y:S01]  /*1660*/  LOP3.LUT R25, R4, 0x5a, RZ, 0xfc, !PT ;  /* 0x0000005a04197812 */ /* 0x000fe200078efcff */
[----:B------:R-:W-:Y:S01]  /*1670*/  @!P1 IMAD.MOV R17, RZ, RZ, -R17 ;  /* 0x000000ffff119224 */ /* 0x000fe200078e0a11 */
[C---:B------:R-:W-:Y:S01]  /*1680*/  ISETP.GT.U32.AND P1, PT, R3.reuse, R20, PT ;  /* 0x000000140300720c */ /* 0x040fe20003f24070 */
[----:B------:R-:W-:Y:S01]  /*1690*/  @!P5 IMAD.MOV R13, RZ, RZ, -R13 ;  /* 0x000000ffff0dd224 */ /* 0x000fe200078e0a0d */
[C---:B------:R-:W-:Y:S01]  /*16a0*/  ISETP.GT.U32.AND P5, PT, R3.reuse, R18, PT ;  /* 0x000000120300720c */ /* 0x040fe20003fa4070 */
[----:B------:R-:W-:Y:S01]  /*16b0*/  @!P3 IMAD.MOV R14, RZ, RZ, -R14 ;  /* 0x000000ffff0eb224 */ /* 0x000fe200078e0a0e */
[----:B------:R-:W-:Y:S01]  /*16c0*/  ISETP.GT.U32.AND P4, PT, R3, R19, PT ;  /* 0x000000130300720c */ /* 0x000fe20003f84070 */
[----:B------:R-:W-:Y:S01]  /*16d0*/  @!P2 IMAD.MOV R16, RZ, RZ, -R16 ;  /* 0x000000ffff10a224 */ /* 0x000fe200078e0a10 */
[----:B------:R-:W-:Y:S01]  /*16e0*/  ISETP.GE.AND P3, PT, R23, RZ, PT ;  /* 0x000000ff1700720c */ /* 0x000fe20003f66270 */
[----:B------:R-:W-:Y:S01]  /*16f0*/  IMAD.HI.U32 R23, R5, R28, RZ ;  /* 0x0000001c05177227 */ /* 0x000fe200078e00ff */
[----:B------:R-:W-:-:S02]  /*1700*/  ISETP.GE.AND P2, PT, R21, RZ, PT ;  /* 0x000000ff1500720c */ /* 0x000fc40003f46270 */
[----:B------:R-:W-:Y:S01]  /*1710*/  IABS R26, R25 ;  /* 0x00000019001a7213 */ /* 0x000fe20000000000 */
[----:B------:R-:W-:Y:S01]  /*1720*/  IMAD.HI.U32 R21, R5, R24, RZ ;  /* 0x0000001805157227 */ /* 0x000fe200078e00ff */
[C---:B------:R-:W-:Y:S02]  /*1730*/  LOP3.LUT R57, R4.reuse, 0x1c, RZ, 0xfc, !PT ;  /* 0x0000001c04397812 */ /* 0x040fe400078efcff */
[----:B------:R-:W-:Y:S01]  /*1740*/  LOP3.LUT R69, R4, 0x4, RZ, 0xfc, !PT ;  /* 0x0000000404457812 */ /* 0x000fe200078efcff */
[----:B------:R-:W-:Y:S01]  /*1750*/  IMAD.MOV R21, RZ, RZ, -R21 ;  /* 0x000000ffff157224 */ /* 0x000fe200078e0a15 */
[----:B------:R-:W-:Y:S01]  /*1760*/  IABS R56, R57 ;  /* 0x0000003900387213 */ /* 0x000fe20000000000 */
[--C-:B------:R-:W-:Y:S01]  /*1770*/  @!P1 IMAD.IADD R20, R20, 0x1, -R3.reuse ;  /* 0x0000000114149824 */ /* 0x100fe200078e0a03 */
[----:B------:R-:W-:Y:S01]  /*1780*/  IABS R96, R69 ;  /* 0x0000004500607213 */ /* 0x000fe20000000000 */
[--C-:B------:R-:W-:Y:S01]  /*1790*/  @!P5 IMAD.IADD R18, R18, 0x1, -R3.reuse ;  /* 0x000000011212d824 */ /* 0x100fe200078e0a03 */
[C---:B------:R-:W-:Y:S01]  /*17a0*/  LOP3.LUT R67, R4.reuse, 0x6, RZ, 0xfc, !PT ;  /* 0x0000000604437812 */ /* 0x040fe200078efcff */
[----:B------:R-:W-:Y:S01]  /*17b0*/  @!P4 IMAD.IADD R19, R19, 0x1, -R3 ;  /* 0x000000011313c824 */ /* 0x000fe200078e0a03 */
[C---:B------:R-:W-:Y:S01]  /*17c0*/  ISETP.GT.U32.AND P1, PT, R3.reuse, R20, PT ;  /* 0x000000140300720c */ /* 0x040fe20003f24070 */
[C---:B------:R-:W-:Y:S01]  /*17d0*/  IMAD R21, R3.reuse, R21, R24 ;  /* 0x0000001503157224 */ /* 0x040fe200078e0218 */
[----:B------:R-:W-:Y:S01]  /*17e0*/  ISETP.GT.U32.AND P5, PT, R3, R18, PT ;  /* 0x000000120300720c */ /* 0x000fe20003fa4070 */
[----:B------:R-:W-:Y:S01]  /*17f0*/  IMAD.HI.U32 R22, R5, R26, RZ ;  /* 0x0000001a05167227 */ /* 0x000fe200078e00ff */
[----:B------:R-:W-:-:S02]  /*1800*/  LOP3.LUT R24, R4, 0x56, RZ, 0xfc, !PT ;  /* 0x0000005604187812 */ /* 0x000fc400078efcff */
[----:B------:R-:W-:Y:S01]  /*1810*/  ISETP.GE.AND P4, PT, R27, RZ, PT ;  /* 0x000000ff1b00720c */ /* 0x000fe20003f86270 */
[----:B------:R-:W-:Y:S01]  /*1820*/  @!P3 IMAD.MOV R19, RZ, RZ, -R19 ;  /* 0x000000ffff13b224 */ /* 0x000fe200078e0a13 */
[C---:B------:R-:W-:Y:S01]  /*1830*/  ISETP.GT.U32.AND P3, PT, R3.reuse, R21, PT ;  /* 0x000000150300720c */ /* 0x040fe20003f64070 */
[----:B------:R-:W-:Y:S01]  /*1840*/  IMAD.MOV R22, RZ, RZ, -R22 ;  /* 0x000000ffff167224 */ /* 0x000fe200078e0a16 */
[----:B------:R-:W-:Y:S01]  /*1850*/  IABS R94, R67 ;  /* 0x00000043005e7213 */ /* 0x000fe20000000000 */
[----:B------:R-:W-:Y:S01]  /*1860*/  IMAD.MOV R23, RZ, RZ, -R23 ;  /* 0x000000ffff177224 */ /* 0x000fe200078e0a17 */
[----:B------:R-:W-:Y:S01]  /*1870*/  LOP3.LUT R71, R4, 0x2, RZ, 0xfc, !PT ;  /* 0x0000000204477812 */ /* 0x000fe200078efcff */
[C---:B------:R-:W-:Y:S01]  /*1880*/  IMAD R22, R3.reuse, R22, R26 ;  /* 0x0000001603167224 */ /* 0x040fe200078e021a */
[----:B------:R-:W-:Y:S01]  /*1890*/  IABS R100, R4 ;  /* 0x0000000400647213 */ /* 0x000fe20000000000 */
[--C-:B------:R-:W-:Y:S01]  /*18a0*/  @!P1 IMAD.IADD R20, R20, 0x1, -R3.reuse ;  /* 0x0000000114149824 */ /* 0x100fe200078e0a03 */
[----:B------:R-:W-:Y:S01]  /*18b0*/  IABS R98, R71 ;  /* 0x0000004700627213 */ /* 0x000fe20000000000 */
[--C-:B------:R-:W-:Y:S01]  /*18c0*/  @!P5 IMAD.IADD R18, R18, 0x1, -R3.reuse ;  /* 0x000000011212d824 */ /* 0x100fe200078e0a03 */
[C---:B------:R-:W-:Y:S01]  /*18d0*/  ISETP.GT.U32.AND P1, PT, R3.reuse, R22, PT ;  /* 0x000000160300720c */ /* 0x040fe20003f24070 */
[----:B------:R-:W-:Y:S01]  /*18e0*/  IMAD R23, R3, R23, R28 ;  /* 0x0000001703177224 */ /* 0x000fe200078e021c */
[----:B------:R-:W-:Y:S01]  /*18f0*/  IABS R28, R24 ;  /* 0x00000018001c7213 */ /* 0x000fe20000000000 */
[----:B------:R-:W-:Y:S01]  /*1900*/  @!P3 IMAD.IADD R21, R21, 0x1, -R3 ;  /* 0x000000011515b824 */ /* 0x000fe200078e0a03 */
[----:B------:R-:W-:Y:S01]  /*1910*/  ISETP.GE.AND P5, PT, R25, RZ, PT ;  /* 0x000000ff1900720c */ /* 0x000fe20003fa6270 */
[----:B------:R-:W-:Y:S01]  /*1920*/  @!P0 IMAD.MOV R18, RZ, RZ, -R18 ;  /* 0x000000ffff128224 */ /* 0x000fe200078e0a12 */
[----:B------:R-:W-:Y:S01]  /*1930*/  ISETP.GE.AND P0, PT, R24, RZ, PT ;  /* 0x000000ff1800720c */ /* 0x000fe20003f06270 */
[----:B------:R-:W-:Y:S01]  /*1940*/  IMAD.HI.U32 R24, R5, R28, RZ ;  /* 0x0000001c05187227 */ /* 0x000fe200078e00ff */
[----:B------:R-:W-:-:S03]  /*1950*/  ISETP.GT.U32.AND P3, PT, R3, R21, PT ;  /* 0x000000150300720c */ /* 0x000fc60003f64070 */
[----:B------:R-:W-:Y:S02]  /*1960*/  IMAD.MOV R24, RZ, RZ, -R24 ;  /* 0x000000ffff187224 */ /* 0x000fe400078e0a18 */
[----:B------:R-:W-:Y:S02]  /*1970*/  @!P1 IMAD.IADD R22, R22, 0x1, -R3 ;  /* 0x0000000116169824 */ /* 0x000fe400078e0a03 */
[----:B------:R-:W-:Y:S01]  /*1980*/  @!P6 IMAD.MOV R20, RZ, RZ, -R20 ;  /* 0x000000ffff14e224 */ /* 0x000fe200078e0a14 */
[C---:B------:R-:W-:Y:S01]  /*1990*/  ISETP.GT.U32.AND P6, PT, R3.reuse, R23, PT ;  /* 0x000000170300720c */ /* 0x040fe20003fc4070 */
[C---:B------:R-:W-:Y:S01]  /*19a0*/  IMAD R24, R3.reuse, R24, R28 ;  /* 0x0000001803187224 */ /* 0x040fe200078e021c */
[----:B------:R-:W-:Y:S01]  /*19b0*/  ISETP.GT.U32.AND P1, PT, R3, R22, PT ;  /* 0x000000160300720c */ /* 0x000fe20003f24070 */
[----:B------:R-:W-:-:S04]  /*19c0*/  IMAD.HI.U32 R25, R5, R30, RZ ;  /* 0x0000001e05197227 */ /* 0x000fc800078e00ff */
[----:B------:R-:W-:Y:S01]  /*19d0*/  @!P3 IMAD.IADD R21, R21, 0x1, -R3 ;  /* 0x000000011515b824 */ /* 0x000fe200078e0a03 */
[----:B------:R-:W-:Y:S01]  /*19e0*/  ISETP.GT.U32.AND P3, PT, R3, R24, PT ;  /* 0x000000180300720c */ /* 0x000fe20003f64070 */
[----:B------:R-:W-:Y:S02]  /*19f0*/  IMAD.MOV R25, RZ, RZ, -R25 ;  /* 0x000000ffff197224 */ /* 0x000fe400078e0a19 */
[----:B------:R-:W-:-:S04]  /*1a00*/  IMAD.HI.U32 R26, R5, R32, RZ ;  /* 0x00000020051a7227 */ /* 0x000fc800078e00ff */
[----:B------:R-:W-:Y:S01]  /*1a10*/  IMAD R25, R3, R25, R30 ;  /* 0x0000001903197224 */ /* 0x000fe200078e021e */
[----:B------:R-:W-:Y:S01]  /*1a20*/  IABS R30, R38 ;  /* 0x00000026001e7213 */ /* 0x000fe20000000000 */
[--C-:B------:R-:W-:Y:S02]  /*1a30*/  @!P1 IMAD.IADD R22, R22, 0x1, -R3.reuse ;  /* 0x0000000116169824 */ /* 0x100fe400078e0a03 */
[--C-:B------:R-:W-:Y:S01]  /*1a40*/  @!P6 IMAD.IADD R23, R23, 0x1, -R3.reuse ;  /* 0x000000011717e824 */ /* 0x100fe200078e0a03 */
[C---:B------:R-:W-:Y:S01]  /*1a50*/  ISETP.GT.U32.AND P1, PT, R3.reuse, R25, PT ;  /* 0x000000190300720c */ /* 0x040fe20003f24070 */
[----:B------:R-:W-:Y:S02]  /*1a60*/  IMAD.MOV R26, RZ, RZ, -R26 ;  /* 0x000000ffff1a7224 */ /* 0x000fe400078e0a1a */
[----:B------:R-:W-:Y:S01]  /*1a70*/  @!P3 IMAD.IADD R24, R24, 0x1, -R3 ;  /* 0x000000011818b824 */ /* 0x000fe200078e0a03 */
[----:B------:R-:W-:Y:S01]  /*1a80*/  ISETP.GT.U32.AND P3, PT, R3, R23, PT ;  /* 0x000000170300720c */ /* 0x000fe20003f64070 */
[----:B------:R-:W-:-:S04]  /*1a90*/  IMAD.HI.U32 R27, R5, R34, RZ ;  /* 0x00000022051b7227 */ /* 0x000fc800078e00ff */
[----:B------:R-:W-:Y:S02]  /*1aa0*/  IMAD R26, R3, R26, R32 ;  /* 0x0000001a031a7224 */ /* 0x000fe400078e0220 */
[----:B------:R-:W-:Y:S02]  /*1ab0*/  IMAD.MOV R27, RZ, RZ, -R27 ;  /* 0x000000ffff1b7224 */ /* 0x000fe400078e0a1b */
[----:B------:R-:W-:Y:S01]  /*1ac0*/  @!P1 IMAD.IADD R25, R25, 0x1, -R3 ;  /* 0x0000000119199824 */ /* 0x000fe200078e0a03 */
[C---:B------:R-:W-:Y:S01]  /*1ad0*/  ISETP.GT.U32.AND P6, PT, R3.reuse, R26, PT ;  /* 0x0000001a0300720c */ /* 0x040fe20003fc4070 */
[C---:B------:R-:W-:Y:S01]  /*1ae0*/  IMAD R27, R3.reuse, R27, R34 ;  /* 0x0000001b031b7224 */ /* 0x040fe200078e0222 */
[----:B------:R-:W-:Y:S01]  /*1af0*/  IABS R34, R39 ;  /* 0x0000002700227213 */ /* 0x000fe20000000000 */
[----:B------:R-:W-:Y:S01]  /*1b00*/  @!P2 IMAD.MOV R21, RZ, RZ, -R21 ;  /* 0x000000ffff15a224 */ /* 0x000fe200078e0a15 */
[----:B------:R-:W-:Y:S01]  /*1b10*/  ISETP.GT.U32.AND P2, PT, R3, R25, PT ;  /* 0x000000190300720c */ /* 0x000fe20003f44070 */
[----:B------:R-:W-:Y:S01]  /*1b20*/  @!P3 IMAD.IADD R23, R23, 0x1, -R3 ;  /* 0x000000011717b824 */ /* 0x000fe200078e0a03 */
[----:B------:R-:W-:Y:S01]  /*1b30*/  ISETP.GT.U32.AND P3, PT, R3, R27, PT ;  /* 0x0000001b0300720c */ /* 0x000fe20003f64070 */
[----:B------:R-:W-:Y:S01]  /*1b40*/  IMAD.HI.U32 R28, R5, R36, RZ ;  /* 0x00000024051c7227 */ /* 0x000fe200078e00ff */
[----:B------:R-:W-:-:S03]  /*1b50*/  ISETP.GT.U32.AND P1, PT, R3, R24, PT ;  /* 0x000000180300720c */ /* 0x000fc60003f24070 */
[----:B------:R-:W-:Y:S02]  /*1b60*/  IMAD.MOV R28, RZ, RZ, -R28 ;  /* 0x000000ffff1c7224 */ /* 0x000fe400078e0a1c */
[--C-:B------:R-:W-:Y:S02]  /*1b70*/  @!P6 IMAD.IADD R26, R26, 0x1, -R3.reuse ;  /* 0x000000011a1ae824 */ /* 0x100fe400078e0a03 */
[----:B------:R-:W-:Y:S01]  /*1b80*/  IMAD R28, R3, R28, R36 ;  /* 0x0000001c031c7224 */ /* 0x000fe200078e0224 */
[----:B------:R-:W-:Y:S01]  /*1b90*/  LOP3.LUT R36, R4, 0x48, RZ, 0xfc, !PT ;  /* 0x0000004804247812 */ /* 0x000fe200078efcff */
[----:B------:R-:W-:Y:S01]  /*1ba0*/  IMAD.HI.U32 R29, R5, R30, RZ ;  /* 0x0000001e051d7227 */ /* 0x000fe200078e00ff */
[----:B------:R-:W-:Y:S02]  /*1bb0*/  ISETP.GT.U32.AND P6, PT, R3, R26, PT ;  /* 0x0000001a0300720c */ /* 0x000fe40003fc4070 */
[----:B------:R-:W-:Y:S01]  /*1bc0*/  IABS R32, R36 ;  /* 0x0000002400207213 */ /* 0x000fe20000000000 */
[--C-:B------:R-:W-:Y:S01]  /*1bd0*/  @!P2 IMAD.IADD R25, R25, 0x1, -R3.reuse ;  /* 0x000000011919a824 */ /* 0x100fe200078e0a03 */
[----:B------:R-:W-:Y:S01]  /*1be0*/  ISETP.GE.AND P2, PT, R31, RZ, PT ;  /* 0x000000ff1f00720c */ /* 0x000fe20003f46270 */
[----:B------:R-:W-:Y:S01]  /*1bf0*/  @!P3 IMAD.IADD R27, R27, 0x1, -R3 ;  /* 0x000000011b1bb824 */ /* 0x000fe200078e0a03 */
[----:B------:R-:W-:Y:S01]  /*1c00*/  ISETP.GE.AND P3, PT, R33, RZ, PT ;  /* 0x000000ff2100720c */ /* 0x000fe20003f66270 */
[----:B------:R-:W-:Y:S01]  /*1c10*/  IMAD.HI.U32 R31, R5, R34, RZ ;  /* 0x00000022051f7227 */ /* 0x000fe200078e00ff */
[----:B------:R-:W-:-:S03]  /*1c20*/  IABS R33, R40 ;  /* 0x0000002800217213 */ /* 0x000fc60000000000 */
[----:B------:R-:W-:Y:S02]  /*1c30*/  IMAD.MOV R29, RZ, RZ, -R29 ;  /* 0x000000ffff1d7224 */ /* 0x000fe400078e0a1d */
[----:B------:R-:W-:Y:S02]  /*1c40*/  IMAD.MOV R31, RZ, RZ, -R31 ;  /* 0x000000ffff1f7224 */ /* 0x000fe400078e0a1f */
[----:B------:R-:W-:Y:S02]  /*1c50*/  IMAD R29, R3, R29, R30 ;  /* 0x0000001d031d7224 */ /* 0x000fe400078e021e */
[----:B------:R-:W-:-:S04]  /*1c60*/  IMAD.HI.U32 R30, R5, R32, RZ ;  /* 0x00000020051e7227 */ /* 0x000fc800078e00ff */
[--C-:B------:R-:W-:Y:S01]  /*1c70*/  @!P6 IMAD.IADD R26, R26, 0x1, -R3.reuse ;  /* 0x000000011a1ae824 */ /* 0x100fe200078e0a03 */
[C---:B------:R-:W-:Y:S01]  /*1c80*/  ISETP.GT.U32.AND P6, PT, R3.reuse, R29, PT ;  /* 0x0000001d0300720c */ /* 0x040fe20003fc4070 */
[C---:B------:R-:W-:Y:S02]  /*1c90*/  IMAD R31, R3.reuse, R31, R34 ;  /* 0x0000001f031f7224 */ /* 0x040fe400078e0222 */
[----:B------:R-:W-:Y:S01]  /*1ca0*/  @!P1 IMAD.IADD R24, R24, 0x1, -R3 ;  /* 0x0000000118189824 */ /* 0x000fe200078e0a03 */
[C---:B------:R-:W-:Y:S01]  /*1cb0*/  ISETP.GT.U32.AND P1, PT, R3.reuse, R28, PT ;  /* 0x0000001c0300720c */ /* 0x040fe20003f24070 */
[----:B------:R-:W-:Y:S02]  /*1cc0*/  IMAD.MOV R30, RZ, RZ, -R30 ;  /* 0x000000ffff1e7224 */ /* 0x000fe400078e0a1e */
[----:B------:R-:W-:Y:S01]  /*1cd0*/  @!P3 IMAD.MOV R26, RZ, RZ, -R26 ;  /* 0x000000ffff1ab224 */ /* 0x000fe200078e0a1a */
[C---:B------:R-:W-:Y:S01]  /*1ce0*/  ISETP.GT.U32.AND P3, PT, R3.reuse, R31, PT ;  /* 0x0000001f0300720c */ /* 0x040fe20003f64070 */
[----:B------:R-:W-:-:S02]  /*1cf0*/  IMAD R30, R3, R30, R32 ;  /* 0x0000001e031e7224 */ /* 0x000fc400078e0220 */
[----:B------:R-:W-:Y:S01]  /*1d00*/  @!P5 IMAD.MOV R22, RZ, RZ, -R22 ;  /* 0x000000ffff16d224 */ /* 0x000fe200078e0a16 */
[C---:B------:R-:W-:Y:S01]  /*1d10*/  ISETP.GT.U32.AND P5, PT, R3.reuse, R27, PT ;  /* 0x0000001b0300720c */ /* 0x040fe20003fa4070 */
[----:B------:R-:W-:Y:S01]  /*1d20*/  @!P0 IMAD.MOV R24, RZ, RZ, -R24 ;  /* 0x000000ffff188224 */ /* 0x000fe200078e0a18 */
[----:B------:R-:W-:Y:S01]  /*1d30*/  ISETP.GT.U32.AND P0, PT, R3, R30, PT ;  /* 0x0000001e0300720c */ /* 0x000fe20003f04070 */
[----:B------:R-:W-:Y:S01]  /*1d40*/  IMAD.MOV.U32 R34, RZ, RZ, R33 ;  /* 0x000000ffff227224 */ /* 0x000fe200078e0021 */
[----:B------:R-:W-:Y:S01]  /*1d50*/  LOP3.LUT R33, R4, 0x42, RZ, 0xfc, !PT ;  /* 0x0000004204217812 */ /* 0x000fe200078efcff */
[--C-:B------:R-:W-:Y:S01]  /*1d60*/  @!P1 IMAD.IADD R28, R28, 0x1, -R3.reuse ;  /* 0x000000011c1c9824 */ /* 0x100fe200078e0a03 */
[----:B------:R-:W-:Y:S01]  /*1d70*/  ISETP.GE.AND P1, PT, R35, RZ, PT ;  /* 0x000000ff2300720c */ /* 0x000fe20003f26270 */
[--C-:B------:R-:W-:Y:S01]  /*1d80*/  @!P6 IMAD.IADD R29, R29, 0x1, -R3.reuse ;  /* 0x000000011d1de824 */ /* 0x100fe200078e0a03 */
[----:B------:R-:W-:Y:S01]  /*1d90*/  LOP3.LUT R35, R4, 0x3c, RZ, 0xfc, !PT ;  /* 0x0000003c04237812 */ /* 0x000fe200078efcff */
[----:B------:R-:W-:Y:S01]  /*1da0*/  @!P3 IMAD.IADD R31, R31, 0x1, -R3 ;  /* 0x000000011f1fb824 */ /* 0x000fe200078e0a03 */
[----:B------:R-:W-:Y:S01]  /*1db0*/  ISETP.GT.U32.AND P6, PT, R3, R28, PT ;  /* 0x0000001c0300720c */ /* 0x000fe20003fc4070 */
[----:B------:R-:W-:-:S03]  /*1dc0*/  IMAD.HI.U32 R32, R5, R34, RZ ;  /* 0x0000002205207227 */ /* 0x000fc600078e00ff */
[----:B------:R-:W-:Y:S01]  /*1dd0*/  ISETP.GT.U32.AND P3, PT, R3, R31, PT ;  /* 0x0000001f0300720c */ /* 0x000fe20003f64070 */
[----:B------:R-:W-:Y:S01]  /*1de0*/  @!P2 IMAD.MOV R25, RZ, RZ, -R25 ;  /* 0x000000ffff19a224 */ /* 0x000fe200078e0a19 */
[----:B------:R-:W-:Y:S01]  /*1df0*/  ISETP.GE.AND P2, PT, R37, RZ, PT ;  /* 0x000000ff2500720c */ /* 0x000fe20003f46270 */
[--C-:B------:R-:W-:Y:S01]  /*1e00*/  @!P5 IMAD.IADD R27, R27, 0x1, -R3.reuse ;  /* 0x000000011b1bd824 */ /* 0x100fe200078e0a03 */
[----:B------:R-:W-:Y:S01]  /*1e10*/  ISETP.GE.AND P5, PT, R38, RZ, PT ;  /* 0x000000ff2600720c */ /* 0x000fe20003fa6270 */
[----:B------:R-:W-:Y:S01]  /*1e20*/  @!P0 IMAD.IADD R30, R30, 0x1, -R3 ;  /* 0x000000011e1e8824 */ /* 0x000fe200078e0a03 */
[----:B------:R-:W-:Y:S01]  /*1e30*/  ISETP.GE.AND P0, PT, R40, RZ, PT ;  /* 0x000000ff2800720c */ /* 0x000fe20003f06270 */
[----:B------:R-:W-:Y:S01]  /*1e40*/  @!P4 IMAD.MOV R23, RZ, RZ, -R23 ;  /* 0x000000ffff17c224 */ /* 0x000fe200078e0a17 */
[C---:B------:R-:W-:Y:S01]  /*1e50*/  ISETP.GT.U32.AND P4, PT, R3.reuse, R29, PT ;  /* 0x0000001d0300720c */ /* 0x040fe20003f84070 */
[----:B------:R-:W-:Y:S01]  /*1e60*/  IMAD.MOV R32, RZ, RZ, -R32 ;  /* 0x000000ffff207224 */ /* 0x000fe200078e0a20 */
[----:B------:R-:W-:Y:S01]  /*1e70*/  IABS R40, R35 ;  /* 0x0000002300287213 */ /* 0x000fe20000000000 */
[----:B------:R-:W-:Y:S01]  /*1e80*/  @!P1 IMAD.MOV R27, RZ, RZ, -R27 ;  /* 0x000000ffff1b9224 */ /* 0x000fe200078e0a1b */
[C---:B------:R-:W-:Y:S01]  /*1e90*/  ISETP.GT.U32.AND P1, PT, R3.reuse, R30, PT ;  /* 0x0000001e0300720c */ /* 0x040fe20003f24070 */
[----:B------:R-:W-:Y:S01]  /*1ea0*/  IMAD R32, R3, R32, R34 ;  /* 0x0000002003207224 */ /* 0x000fe200078e0222 */
[----:B------:R-:W-:Y:S01]  /*1eb0*/  LOP3.LUT R34, R4, 0x40, RZ, 0xfc, !PT ;  /* 0x0000004004227812 */ /* 0x000fe200078efcff */
[--C-:B------:R-:W-:Y:S01]  /*1ec0*/  @!P6 IMAD.IADD R28, R28, 0x1, -R3.reuse ;  /* 0x000000011c1ce824 */ /* 0x100fe200078e0a03 */
[----:B------:R-:W-:Y:S01]  /*1ed0*/  ISETP.GE.AND P6, PT, R36, RZ, PT ;  /* 0x000000ff2400720c */ /* 0x000fe20003fc6270 */
[--C-:B------:R-:W-:Y:S01]  /*1ee0*/  @!P3 IMAD.IADD R31, R31, 0x1, -R3.reuse ;  /* 0x000000011f1fb824 */ /* 0x100fe200078e0a03 */
[----:B------:R-:W-:Y:S01]  /*1ef0*/  IABS R36, R33 ;  /* 0x0000002100247213 */ /* 0x000fe20000000000 */
[----:B------:R-:W-:Y:S01]  /*1f00*/  @!P2 IMAD.MOV R28, RZ, RZ, -R28 ;  /* 0x000000ffff1ca224 */ /* 0x000fe200078e0a1c */
[----:B------:R-:W-:Y:S01]  /*1f10*/  ISETP.GT.U32.AND P3, PT, R3, R32, PT ;  /* 0x000000200300720c */ /* 0x000fe20003f64070 */
[----:B------:R-:W-:Y:S01]  /*1f20*/  @!P4 IMAD.IADD R29, R29, 0x1, -R3 ;  /* 0x000000011d1dc824 */ /* 0x000fe200078e0a03 */
[----:B------:R-:W-:Y:S01]  /*1f30*/  ISETP.GE.AND P2, PT, R33, RZ, PT ;  /* 0x000000ff2100720c */ /* 0x000fe20003f46270 */
[----:B------:R-:W-:Y:S01]  /*1f40*/  IMAD.HI.U32 R33, R5, R36, RZ ;  /* 0x0000002405217227 */ /* 0x000fe200078e00ff */
[----:B------:R-:W-:-:S02]  /*1f50*/  IABS R38, R34 ;  /* 0x0000002200267213 */ /* 0x000fc40000000000 */
[----:B------:R-:W-:Y:S01]  /*1f60*/  ISETP.GE.AND P4, PT, R39, RZ, PT ;  /* 0x000000ff2700720c */ /* 0x000fe20003f86270 */
[----:B------:R-:W-:Y:S01]  /*1f70*/  @!P1 IMAD.IADD R30, R30, 0x1, -R3 ;  /* 0x000000011e1e9824 */ /* 0x000fe200078e0a03 */
[----:B------:R-:W-:Y:S01]  /*1f80*/  ISETP.GE.AND P1, PT, R35, RZ, PT ;  /* 0x000000ff2300720c */ /* 0x000fe20003f26270 */
[----:B------:R-:W-:Y:S01]  /*1f90*/  @!P5 IMAD.MOV R29, RZ, RZ, -R29 ;  /* 0x000000ffff1dd224 */ /* 0x000fe200078e0a1d */
[----:B------:R-:W-:Y:S01]  /*1fa0*/  ISETP.GE.AND P5, PT, R34, RZ, PT ;  /* 0x000000ff2200720c */ /* 0x000fe20003fa6270 */
[----:B------:R-:W-:Y:S02]  /*1fb0*/  IMAD.MOV R35, RZ, RZ, -R33 ;  /* 0x000000ffff237224 */ /* 0x000fe400078e0a21 */
[----:B------:R-:W-:-:S04]  /*1fc0*/  IMAD.HI.U32 R34, R5, R38, RZ ;  /* 0x0000002605227227 */ /* 0x000fc800078e00ff */
[C---:B------:R-:W-:Y:S01]  /*1fd0*/  IMAD R35, R3.reuse, R35, R36 ;  /* 0x0000002303237224 */ /* 0x040fe200078e0224 */
[----:B------:R-:W-:Y:S01]  /*1fe0*/  IABS R36, R43 ;  /* 0x0000002b00247213 */ /* 0x000fe20000000000 */
[----:B------:R-:W-:Y:S02]  /*1ff0*/  IMAD.MOV R34, RZ, RZ, -R34 ;  /* 0x000000ffff227224 */ /* 0x000fe400078e0a22 */
[----:B------:R-:W-:Y:S02]  /*2000*/  @!P3 IMAD.IADD R32, R32, 0x1, -R3 ;  /* 0x000000012020b824 */ /* 0x000fe400078e0a03 */
[C---:B------:R-:W-:Y:S02]  /*2010*/  IMAD R34, R3.reuse, R34, R38 ;  /* 0x0000002203227224 */ /* 0x040fe400078e0226 */
[----:B------:R-:W-:Y:S01]  /*2020*/  @!P6 IMAD.MOV R30, RZ, RZ, -R30 ;  /* 0x000000ffff1ee224 */ /* 0x000fe200078e0a1e */
[C---:B------:R-:W-:Y:S01]  /*2030*/  ISETP.GT.U32.AND P3, PT, R3.reuse, R32, PT ;  /* 0x000000200300720c */ /* 0x040fe20003f64070 */
[----:B------:R-:W-:Y:S01]  /*2040*/  IMAD.MOV.U32 R38, RZ, RZ, R36 ;  /* 0x000000ffff267224 */ /* 0x000fe200078e0024 */
[----:B------:R-:W-:Y:S01]  /*2050*/  ISETP.GT.U32.AND P6, PT, R3, R35, PT ;  /* 0x000000230300720c */ /* 0x000fe20003fc4070 */
[----:B------:R-:W-:-:S04]  /*2060*/  IMAD.HI.U32 R33, R5, R40, RZ ;  /* 0x0000002805217227 */ /* 0x000fc800078e00ff */
[----:B------:R-:W-:-:S04]  /*2070*/  IMAD.HI.U32 R36, R5, R42, RZ ;  /* 0x0000002a05247227 */ /* 0x000fc800078e00ff */
[----:B------:R-:W-:Y:S02]  /*2080*/  IMAD.MOV R33, RZ, RZ, -R33 ;  /* 0x000000ffff217224 */ /* 0x000fe400078e0a21 */
[----:B------:R-:W-:Y:S02]  /*2090*/  IMAD.MOV R36, RZ, RZ, -R36 ;  /* 0x000000ffff247224 */ /* 0x000fe400078e0a24 */
[C---:B------:R-:W-:Y:S01]  /*20a0*/  IMAD R33, R3.reuse, R33, R40 ;  /* 0x0000002103217224 */ /* 0x040fe200078e0228 */
[----:B------:R-:W-:Y:S01]  /*20b0*/  IABS R40, R45 ;  /* 0x0000002d00287213 */ /* 0x000fe20000000000 */
[----:B------:R-:W-:Y:S01]  /*20c0*/  @!P4 IMAD.MOV R31, RZ, RZ, -R31 ;  /* 0x000000ffff1fc224 */ /* 0x000fe200078e0a1f */
[C---:B------:R-:W-:Y:S01]  /*20d0*/  ISETP.GT.U32.AND P4, PT, R3.reuse, R34, PT ;  /* 0x000000220300720c */ /* 0x040fe20003f84070 */
[C---:B------:R-:W-:Y:S01]  /*20e0*/  IMAD R36, R3.reuse, R36, R42 ;  /* 0x0000002403247224 */ /* 0x040fe200078e022a */
[----:B------:R-:W-:Y:S01]  /*20f0*/  IABS R42, R47 ;  /* 0x0000002f002a7213 */ /* 0x000fe20000000000 */
[--C-:B------:R-:W-:Y:S01]  /*2100*/  @!P3 IMAD.IADD R32, R32, 0x1, -R3.reuse ;  /* 0x000000012020b824 */ /* 0x100fe200078e0a03 */
[----:B------:R-:W-:Y:S01]  /*2110*/  ISETP.GT.U32.AND P3, PT, R3, R33, PT ;  /* 0x000000210300720c */ /* 0x000fe20003f64070 */
[----:B------:R-:W-:Y:S01]  /*2120*/  @!P6 IMAD.IADD R35, R35, 0x1, -R3 ;  /* 0x000000012323e824 */ /* 0x000fe200078e0a03 */
[----:B------:R-:W-:Y:S01]  /*2130*/  ISETP.GT.U32.AND P6, PT, R3, R36, PT ;  /* 0x000000240300720c */ /* 0x000fe20003fc4070 */
[----:B------:R-:W-:-:S04]  /*2140*/  IMAD.HI.U32 R37, R5, R38, RZ ;  /* 0x0000002605257227 */ /* 0x000fc800078e00ff */
[----:B------:R-:W-:Y:S02]  /*2150*/  IMAD.MOV R37, RZ, RZ, -R37 ;  /* 0x000000ffff257224 */ /* 0x000fe400078e0a25 */
[--C-:B------:R-:W-:Y:S01]  /*2160*/  @!P4 IMAD.IADD R34, R34, 0x1, -R3.reuse ;  /* 0x000000012222c824 */ /* 0x100fe200078e0a03 */
[C---:B------:R-:W-:Y:S01]  /*2170*/  ISETP.GT.U32.AND P4, PT, R3.reuse, R35, PT ;  /* 0x000000230300720c */ /* 0x040fe20003f84070 */
[----:B------:R-:W-:Y:S02]  /*2180*/  IMAD R37, R3, R37, R38 ;  /* 0x0000002503257224 */ /* 0x000fe400078e0226 */
[--C-:B------:R-:W-:Y:S01]  /*2190*/  @!P3 IMAD.IADD R33, R33, 0x1, -R3.reuse ;  /* 0x000000012121b824 */ /* 0x100fe200078e0a03 */
[----:B------:R-:W-:Y:S01]  /*21a0*/  ISETP.GT.U32.AND P3, PT, R3, R34, PT ;  /* 0x000000220300720c */ /* 0x000fe20003f64070 */
[----:B------:R-:W-:Y:S02]  /*21b0*/  @!P6 IMAD.IADD R36, R36, 0x1, -R3 ;  /* 0x000000012424e824 */ /* 0x000fe400078e0a03 */
[----:B------:R-:W-:-:S03]  /*21c0*/  IMAD.HI.U32 R38, R5, R40, RZ ;  /* 0x0000002805267227 */ /* 0x000fc600078e00ff */
[----:B------:R-:W-:Y:S01]  /*21d0*/  ISETP.GT.U32.AND P6, PT, R3, R36, PT ;  /* 0x000000240300720c */ /* 0x000fe20003fc4070 */
[----:B------:R-:W-:Y:S02]  /*21e0*/  IMAD.MOV R38, RZ, RZ, -R38 ;  /* 0x000000ffff267224 */ /* 0x000fe400078e0a26 */
[----:B------:R-:W-:-:S04]  /*21f0*/  IMAD.HI.U32 R39, R5, R42, RZ ;  /* 0x0000002a05277227 */ /* 0x000fc800078e00ff */
[C---:B------:R-:W-:Y:S02]  /*2200*/  IMAD R38, R3.reuse, R38, R40 ;  /* 0x0000002603267224 */ /* 0x040fe400078e0228 */
[----:B------:R-:W-:Y:S02]  /*2210*/  IMAD.MOV R39, RZ, RZ, -R39 ;  /* 0x000000ffff277224 */ /* 0x000fe400078e0a27 */
[----:B------:R-:W-:Y:S01]  /*2220*/  @!P0 IMAD.MOV R32, RZ, RZ, -R32 ;  /* 0x000000ffff208224 */ /* 0x000fe200078e0a20 */
[C---:B------:R-:W-:Y:S01]  /*2230*/  ISETP.GT.U32.AND P0, PT, R3.reuse, R33, PT ;  /* 0x000000210300720c */ /* 0x040fe20003f04070 */
[--C-:B------:R-:W-:Y:S01]  /*2240*/  @!P3 IMAD.IADD R34, R34, 0x1, -R3.reuse ;  /* 0x000000012222b824 */ /* 0x100fe200078e0a03 */
[C---:B------:R-:W-:Y:S01]  /*2250*/  ISETP.GT.U32.AND P3, PT, R3.reuse, R38, PT ;  /* 0x000000260300720c */ /* 0x040fe20003f64070 */
[----:B------:R-:W-:Y:S02]  /*2260*/  IMAD R39, R3, R39, R42 ;  /* 0x0000002703277224 */ /* 0x000fe400078e022a */
[----:B------:R-:W-:-:S02]  /*2270*/  @!P6 IMAD.IADD R36, R36, 0x1, -R3 ;  /* 0x000000012424e824 */ /* 0x000fc400078e0a03 */
[----:B------:R-:W-:Y:S01]  /*2280*/  IMAD.HI.U32 R40, R5, R44, RZ ;  /* 0x0000002c05287227 */ /* 0x000fe200078e00ff */
[----:B------:R-:W-:-:S03]  /*2290*/  ISETP.GT.U32.AND P6, PT, R3, R39, PT ;  /* 0x000000270300720c */ /* 0x000fc60003fc4070 */
[----:B------:R-:W-:Y:S02]  /*22a0*/  IMAD.MOV R40, RZ, RZ, -R40 ;  /* 0x000000ffff287224 */ /* 0x000fe400078e0a28 */
[--C-:B------:R-:W-:Y:S01]  /*22b0*/  @!P0 IMAD.IADD R33, R33, 0x1, -R3.reuse ;  /* 0x0000000121218824 */ /* 0x100fe200078e0a03 */
[----:B------:R-:W-:Y:S01]  /*22c0*/  ISETP.GE.AND P0, PT, R41, RZ, PT ;  /* 0x000000ff2900720c */ /* 0x000fe20003f06270 */
[--C-:B------:R-:W-:Y:S01]  /*22d0*/  @!P3 IMAD.IADD R38, R38, 0x1, -R3.reuse ;  /* 0x000000012626b824 */ /* 0x100fe200078e0a03 */
[----:B------:R-:W-:Y:S01]  /*22e0*/  IABS R41, R50 ;  /* 0x0000003200297213 */ /* 0x000fe20000000000 */
[----:B------:R-:W-:Y:S01]  /*22f0*/  IMAD R40, R3, R40, R44 ;  /* 0x0000002803287224 */ /* 0x000fe200078e022c */
[----:B------:R-:W-:Y:S01]  /*2300*/  ISETP.GE.AND P3, PT, R45, RZ, PT ;  /* 0x000000ff2d00720c */ /* 0x000fe20003f66270 */
[--C-:B------:R-:W-:Y:S01]  /*2310*/  @!P4 IMAD.IADD R35, R35, 0x1, -R3.reuse ;  /* 0x000000012323c824 */ /* 0x100fe200078e0a03 */
[----:B------:R-:W-:Y:S01]  /*2320*/  ISETP.GT.U32.AND P4, PT, R3, R37, PT ;  /* 0x000000250300720c */ /* 0x000fe20003f84070 */
[----:B------:R-:W-:Y:S01]  /*2330*/  @!P6 IMAD.IADD R39, R39, 0x1, -R3 ;  /* 0x000000012727e824 */ /* 0x000fe200078e0a03 */
[----:B------:R-:W-:Y:S01]  /*2340*/  ISETP.GT.U32.AND P6, PT, R3, R38, PT ;  /* 0x000000260300720c */ /* 0x000fe20003fc4070 */
[----:B------:R-:W-:Y:S01]  /*2350*/  IMAD.MOV.U32 R44, RZ, RZ, R41 ;  /* 0x000000ffff2c7224 */ /* 0x000fe200078e0029 */
[----:B------:R-:W-:Y:S01]  /*2360*/  LOP3.LUT R45, R4, 0x26, RZ, 0xfc, !PT ;  /* 0x00000026042d7812 */ /* 0x000fe200078efcff */
[----:B------:R-:W-:-:S04]  /*2370*/  IMAD.HI.U32 R41, R5, R46, RZ ;  /* 0x0000002e05297227 */ /* 0x000fc800078e00ff */
[----:B------:R-:W-:Y:S02]  /*2380*/  IMAD.MOV R41, RZ, RZ, -R41 ;  /* 0x000000ffff297224 */ /* 0x000fe400078e0a29 */
[----:B------:R-:W-:Y:S01]  /*2390*/  @!P1 IMAD.MOV R33, RZ, RZ, -R33 ;  /* 0x000000ffff219224 */ /* 0x000fe200078e0a21 */
[C---:B------:R-:W-:Y:S01]  /*23a0*/  ISETP.GT.U32.AND P1, PT, R3.reuse, R40, PT ;  /* 0x000000280300720c */ /* 0x040fe20003f24070 */
[----:B------:R-:W-:Y:S02]  /*23b0*/  IMAD R41, R3, R41, R46 ;  /* 0x0000002903297224 */ /* 0x000fe400078e022e */
[--C-:B------:R-:W-:Y:S02]  /*23c0*/  @!P6 IMAD.IADD R38, R38, 0x1, -R3.reuse ;  /* 0x000000012626e824 */ /* 0x100fe400078e0a03 */
[----:B------:R-:W-:Y:S01]  /*23d0*/  @!P4 IMAD.IADD R37, R37, 0x1, -R3 ;  /* 0x000000012525c824 */ /* 0x000fe200078e0a03 */
[----:B------:R-:W-:Y:S01]  /*23e0*/  ISETP.GT.U32.AND P6, PT, R3, R41, PT ;  /* 0x000000290300720c */ /* 0x000fe20003fc4070 */
[----:B------:R-:W-:Y:S01]  /*23f0*/  @!P2 IMAD.MOV R35, RZ, RZ, -R35 ;  /* 0x000000ffff23a224 */ /* 0x000fe200078e0a23 */
[----:B------:R-:W-:Y:S01]  /*2400*/  ISETP.GE.AND P4, PT, R43, RZ, PT ;  /* 0x000000ff2b00720c */ /* 0x000fe20003f86270 */
[----:B------:R-:W-:Y:S01]  /*2410*/  IMAD.HI.U32 R42, R5, R44, RZ ;  /* 0x0000002c052a7227 */ /* 0x000fe200078e00ff */
[----:B------:R-:W-:-:S02]  /*2420*/  ISETP.GT.U32.AND P2, PT, R3, R37, PT ;  /* 0x000000250300720c */ /* 0x000fc40003f44070 */
[----:B------:R-:W-:Y:S01]  /*2430*/  LOP3.LUT R43, R4, 0x2a, RZ, 0xfc, !PT ;  /* 0x0000002a042b7812 */ /* 0x000fe200078efcff */
[----:B------:R-:W-:Y:S01]  /*2440*/  @!P5 IMAD.MOV R34, RZ, RZ, -R34 ;  /* 0x000000ffff22d224 */ /* 0x000fe200078e0a22 */
[----:B------:R-:W-:Y:S01]  /*2450*/  ISETP.GT.U32.AND P5, PT, R3, R39, PT ;  /* 0x000000270300720c */ /* 0x000fe20003fa4070 */
[----:B------:R-:W-:Y:S01]  /*2460*/  IMAD.MOV R42, RZ, RZ, -R42 ;  /* 0x000000ffff2a7224 */ /* 0x000fe200078e0a2a */
[----:B------:R-:W-:Y:S01]  /*2470*/  IABS R46, R43 ;  /* 0x0000002b002e7213 */ /* 0x000fe20000000000 */
[----:B------:R-:W-:Y:S01]  /*2480*/  @!P0 IMAD.MOV R36, RZ, RZ, -R36 ;  /* 0x000000ffff248224 */ /* 0x000fe200078e0a24 */
[----:B------:R-:W-:Y:S01]  /*2490*/  ISETP.GE.AND P0, PT, R47, RZ, PT ;  /* 0x000000ff2f00720c */ /* 0x000fe20003f06270 */
[--C-:B------:R-:W-:Y:S02]  /*24a0*/  @!P6 IMAD.IADD R41, R41, 0x1, -R3.reuse ;  /* 0x000000012929e824 */ /* 0x100fe400078e0a03 */
[--C-:B------:R-:W-:Y:S02]  /*24b0*/  @!P1 IMAD.IADD R40, R40, 0x1, -R3.reuse ;  /* 0x0000000128289824 */ /* 0x100fe400078e0a03 */
[C---:B------:R-:W-:Y:S01]  /*24c0*/  IMAD R42, R3.reuse, R42, R44 ;  /* 0x0000002a032a7224 */ /* 0x040fe200078e022c */
[----:B------:R-:W-:Y:S01]  /*24d0*/  ISETP.GT.U32.AND P6, PT, R3, R41, PT ;  /* 0x000000290300720c */ /* 0x000fe20003fc4070 */
[--C-:B------:R-:W-:Y:S01]  /*24e0*/  @!P2 IMAD.IADD R37, R37, 0x1, -R3.reuse ;  /* 0x000000012525a824 */ /* 0x100fe200078e0a03 */
[----:B------:R-:W-:Y:S01]  /*24f0*/  LOP3.LUT R44, R4, 0x28, RZ, 0xfc, !PT ;  /* 0x00000028042c7812 */ /* 0x000fe200078efcff */
[----:B------:R-:W-:Y:S01]  /*2500*/  @!P5 IMAD.IADD R39, R39, 0x1, -R3 ;  /* 0x000000012727d824 */ /* 0x000fe200078e0a03 */
[----:B------:R-:W-:Y:S01]  /*2510*/  ISETP.GT.U32.AND P1, PT, R3, R40, PT ;  /* 0x000000280300720c */ /* 0x000fe20003f24070 */
[----:B------:R-:W-:Y:S01]  /*2520*/  @!P3 IMAD.MOV R38, RZ, RZ, -R38 ;  /* 0x000000ffff26b224 */ /* 0x000fe200078e0a26 */
[----:B------:R-:W-:Y:S01]  /*2530*/  ISETP.GE.AND P2, PT, R48, RZ, PT ;  /* 0x000000ff3000720c */ /* 0x000fe20003f46270 */
[----:B------:R-:W-:Y:S01]  /*2540*/  @!P0 IMAD.MOV R39, RZ, RZ, -R39 ;  /* 0x000000ffff278224 */ /* 0x000fe200078e0a27 */
[----:B------:R-:W-:Y:S01]  /*2550*/  IABS R48, R44 ;  /* 0x0000002c00307213 */ /* 0x000fe20000000000 */
[----:B------:R-:W-:Y:S01]  /*2560*/  @!P4 IMAD.MOV R37, RZ, RZ, -R37 ;  /* 0x000000ffff25c224 */ /* 0x000fe200078e0a25 */
[----:B------:R-:W-:Y:S01]  /*2570*/  ISETP.GE.AND P3, PT, R43, RZ, PT ;  /* 0x000000ff2b00720c */ /* 0x000fe20003f66270 */
[----:B------:R-:W-:Y:S01]  /*2580*/  IMAD.HI.U32 R43, R5, R46, RZ ;  /* 0x0000002e052b7227 */ /* 0x000fe200078e00ff */
[----:B------:R-:W-:-:S02]  /*2590*/  ISETP.GE.AND P0, PT, R44, RZ, PT ;  /* 0x000000ff2c00720c */ /* 0x000fc40003f06270 */
[----:B------:R-:W-:Y:S01]  /*25a0*/  ISETP.GE.AND P5, PT, R49, RZ, PT ;  /* 0x000000ff3100720c */ /* 0x000fe20003fa6270 */
[----:B------:R-:W-:Y:S01]  /*25b0*/  @!P6 IMAD.IADD R41, R41, 0x1, -R3 ;  /* 0x000000012929e824 */ /* 0x000fe200078e0a03 */
[----:B------:R-:W-:Y:S01]  /*25c0*/  ISETP.GT.U32.AND P6, PT, R3, R42, PT ;  /* 0x0000002a0300720c */ /* 0x000fe20003fc4070 */
[----:B------:R-:W-:Y:S01]  /*25d0*/  IMAD.HI.U32 R44, R5, R48, RZ ;  /* 0x00000030052c7227 */ /* 0x000fe200078e00ff */
[----:B------:R-:W-:Y:S02]  /*25e0*/  ISETP.GE.AND P4, PT, R50, RZ, PT ;  /* 0x000000ff3200720c */ /* 0x000fe40003f86270 */
[----:B------:R-:W-:Y:S01]  /*25f0*/  IABS R50, R45 ;  /* 0x0000002d00327213 */ /* 0x000fe20000000000 */
[----:B------:R-:W-:Y:S01]  /*2600*/  IMAD.MOV R43, RZ, RZ, -R43 ;  /* 0x000000ffff2b7224 */ /* 0x000fe200078e0a2b */
[----:B------:R-:W-:Y:S01]  /*2610*/  LOP3.LUT R49, R4, 0x24, RZ, 0xfc, !PT ;  /* 0x0000002404317812 */ /* 0x000fe200078efcff */
[----:B------:R-:W-:Y:S02]  /*2620*/  IMAD.MOV R47, RZ, RZ, -R44 ;  /* 0x000000ffff2f7224 */ /* 0x000fe400078e0a2c */
[--C-:B------:R-:W-:Y:S01]  /*2630*/  @!P1 IMAD.IADD R40, R40, 0x1, -R3.reuse ;  /* 0x0000000128289824 */ /* 0x100fe200078e0a03 */
[----:B------:R-:W-:Y:S01]  /*2640*/  ISETP.GE.AND P1, PT, R45, RZ, PT ;  /* 0x000000ff2d00720c */ /* 0x000fe20003f26270 */
[----:B------:R-:W-:Y:S01]  /*2650*/  IMAD R44, R3, R43, R46 ;  /* 0x0000002b032c7224 */ /* 0x000fe200078e022e */
[----:B------:R-:W-:Y:S01]  /*2660*/  IABS R52, R49 ;  /* 0x0000003100347213 */ /* 0x000fe20000000000 */
[----:B------:R-:W-:-:S02]  /*2670*/  @!P6 IMAD.IADD R42, R42, 0x1, -R3 ;  /* 0x000000012a2ae824 */ /* 0x000fc400078e0a03 */
[C---:B------:R-:W-:Y:S01]  /*2680*/  IMAD R46, R3.reuse, R47, R48 ;  /* 0x0000002f032e7224 */ /* 0x040fe200078e0230 */
[----:B------:R-:W-:Y:S01]  /*2690*/  IABS R47, R55 ;  /* 0x00000037002f7213 */ /* 0x000fe20000000000 */
[----:B------:R-:W-:Y:S01]  /*26a0*/  @!P2 IMAD.MOV R40, RZ, RZ, -R40 ;  /* 0x000000ffff28a224 */ /* 0x000fe200078e0a28 */
[----:B------:R-:W-:Y:S01]  /*26b0*/  ISETP.GT.U32.AND P6, PT, R3, R42, PT ;  /* 0x0000002a0300720c */ /* 0x000fe20003fc4070 */
[----:B------:R-:W-:Y:S01]  /*26c0*/  IMAD.HI.U32 R45, R5, R50, RZ ;  /* 0x00000032052d7227 */ /* 0x000fe200078e00ff */
[----:B------:R-:W-:-:S03]  /*26d0*/  ISETP.GT.U32.AND P2, PT, R3, R44, PT ;  /* 0x0000002c0300720c */ /* 0x000fc60003f44070 */
[----:B------:R-:W-:Y:S01]  /*26e0*/  @!P5 IMAD.MOV R41, RZ, RZ, -R41 ;  /* 0x000000ffff29d224 */ /* 0x000fe200078e0a29 */
[----:B------:R-:W-:Y:S01]  /*26f0*/  ISETP.GT.U32.AND P5, PT, R3, R46, PT ;  /* 0x0000002e0300720c */ /* 0x000fe20003fa4070 */
[----:B------:R-:W-:Y:S02]  /*2700*/  IMAD.MOV R45, RZ, RZ, -R45 ;  /* 0x000000ffff2d7224 */ /* 0x000fe400078e0a2d */
[----:B------:R-:W-:-:S04]  /*2710*/  IMAD.HI.U32 R43, R5, R52, RZ ;  /* 0x00000034052b7227 */ /* 0x000fc800078e00ff */
[----:B------:R-:W-:Y:S02]  /*2720*/  IMAD R48, R3, R45, R50 ;  /* 0x0000002d03307224 */ /* 0x000fe400078e0232 */
[----:B------:R-:W-:Y:S02]  /*2730*/  IMAD.MOV R43, RZ, RZ, -R43 ;  /* 0x000000ffff2b7224 */ /* 0x000fe400078e0a2b */
[----:B------:R-:W-:-:S04]  /*2740*/  IMAD.HI.U32 R45, R5, R54, RZ ;  /* 0x00000036052d7227 */ /* 0x000fc800078e00ff */
[C---:B------:R-:W-:Y:S02]  /*2750*/  IMAD R50, R3.reuse, R43, R52 ;  /* 0x0000002b03327224 */ /* 0x040fe400078e0234 */
[--C-:B------:R-:W-:Y:S01]  /*2760*/  @!P6 IMAD.IADD R42, R42, 0x1, -R3.reuse ;  /* 0x000000012a2ae824 */ /* 0x100fe200078e0a03 */
[C---:B------:R-:W-:Y:S01]  /*2770*/  ISETP.GT.U32.AND P6, PT, R3.reuse, R48, PT ;  /* 0x000000300300720c */ /* 0x040fe20003fc4070 */
[----:B------:R-:W-:Y:S02]  /*2780*/  @!P2 IMAD.IADD R44, R44, 0x1, -R3 ;  /* 0x000000012c2ca824 */ /* 0x000fe400078e0a03 */
[----:B------:R-:W-:Y:S02]  /*2790*/  IMAD.MOV R45, RZ, RZ, -R45 ;  /* 0x000000ffff2d7224 */ /* 0x000fe400078e0a2d */
[----:B------:R-:W-:Y:S01]  /*27a0*/  @!P5 IMAD.IADD R46, R46, 0x1, -R3 ;  /* 0x000000012e2ed824 */ /* 0x000fe200078e0a03 */
[C---:B------:R-:W-:Y:S01]  /*27b0*/  ISETP.GT.U32.AND P2, PT, R3.reuse, R44, PT ;  /* 0x0000002c0300720c */ /* 0x040fe20003f44070 */
[----:B------:R-:W-:Y:S01]  /*27c0*/  @!P4 IMAD.MOV R42, RZ, RZ, -R42 ;  /* 0x000000ffff2ac224 */ /* 0x000fe200078e0a2a */
[C---:B------:R-:W-:Y:S01]  /*27d0*/  ISETP.GT.U32.AND P4, PT, R3.reuse, R50, PT ;  /* 0x000000320300720c */ /* 0x040fe20003f84070 */
[C---:B------:R-:W-:Y:S01]  /*27e0*/  IMAD R52, R3.reuse, R45, R54 ;  /* 0x0000002d03347224 */ /* 0x040fe200078e0236 */
[----:B------:R-:W-:Y:S01]  /*27f0*/  ISETP.GT.U32.AND P5, PT, R3, R46, PT ;  /* 0x0000002e0300720c */ /* 0x000fe20003fa4070 */
[----:B------:R-:W-:Y:S01]  /*2800*/  IMAD.MOV.U32 R54, RZ, RZ, R47 ;  /* 0x000000ffff367224 */ /* 0x000fe200078e002f */
[----:B------:R-:W-:Y:S01]  /*2810*/  LOP3.LUT R47, R4, 0x1a, RZ, 0xfc, !PT ;  /* 0x0000001a042f7812 */ /* 0x000fe200078efcff */
[----:B------:R-:W-:-:S02]  /*2820*/  @!P6 IMAD.IADD R48, R48, 0x1, -R3 ;  /* 0x000000013030e824 */ /* 0x000fc400078e0a03 */
[----:B------:R-:W-:Y:S01]  /*2830*/  IMAD.HI.U32 R43, R5, R54, RZ ;  /* 0x00000036052b7227 */ /* 0x000fe200078e00ff */
[----:B------:R-:W-:Y:S02]  /*2840*/  IABS R60, R47 ;  /* 0x0000002f003c7213 */ /* 0x000fe40000000000 */
[C---:B------:R-:W-:Y:S01]  /*2850*/  ISETP.GT.U32.AND P6, PT, R3.reuse, R48, PT ;  /* 0x000000300300720c */ /* 0x040fe20003fc4070 */
[----:B------:R-:W-:Y:S02]  /*2860*/  IMAD.MOV R43, RZ, RZ, -R43 ;  /* 0x000000ffff2b7224 */ /* 0x000fe400078e0a2b */
[--C-:B------:R-:W-:Y:S01]  /*2870*/  @!P2 IMAD.IADD R44, R44, 0x1, -R3.reuse ;  /* 0x000000012c2ca824 */ /* 0x100fe200078e0a03 */
[C---:B------:R-:W-:Y:S01]  /*2880*/  ISETP.GT.U32.AND P2, PT, R3.reuse, R52, PT ;  /* 0x000000340300720c */ /* 0x040fe20003f44070 */
[----:B------:R-:W-:Y:S02]  /*2890*/  IMAD R54, R3, R43, R54 ;  /* 0x0000002b03367224 */ /* 0x000fe400078e0236 */
[----:B------:R-:W-:-:S02]  /*28a0*/  @!P4 IMAD.IADD R50, R50, 0x1, -R3 ;  /* 0x000000013232c824 */ /* 0x000fc400078e0a03 */
[----:B------:R-:W-:Y:S01]  /*28b0*/  @!P5 IMAD.IADD R46, R46, 0x1, -R3 ;  /* 0x000000012e2ed824 */ /* 0x000fe200078e0a03 */
[C---:B------:R-:W-:Y:S01]  /*28c0*/  ISETP.GT.U32.AND P5, PT, R3.reuse, R54, PT ;  /* 0x000000360300720c */ /* 0x040fe20003fa4070 */
[----:B------:R-:W-:Y:S01]  /*28d0*/  IMAD.MOV.U32 R58, RZ, RZ, R44 ;  /* 0x000000ffff3a7224 */ /* 0x000fe200078e002c */
[----:B------:R-:W-:Y:S01]  /*28e0*/  ISETP.GT.U32.AND P4, PT, R3, R50, PT ;  /* 0x000000320300720c */ /* 0x000fe20003f84070 */
[----:B------:R-:W-:-:S04]  /*28f0*/  IMAD.HI.U32 R43, R5, R56, RZ ;  /* 0x00000038052b7227 */ /* 0x000fc800078e00ff */
[----:B------:R-:W-:Y:S01]  /*2900*/  @!P3 IMAD.MOV R58, RZ, RZ, -R58 ;  /* 0x000000ffff3ab224 */ /* 0x000fe200078e0a3a */
[----:B------:R-:W-:Y:S01]  /*2910*/  ISETP.GE.AND P3, PT, R49, RZ, PT ;  /* 0x000000ff3100720c */ /* 0x000fe20003f66270 */
[----:B------:R-:W-:Y:S01]  /*2920*/  IMAD.HI.U32 R45, R5, R60, RZ ;  /* 0x0000003c052d7227 */ /* 0x000fe200078e00ff */
[----:B------:R-:W-:-:S03]  /*2930*/  LOP3.LUT R49, R4, 0x16, RZ, 0xfc, !PT ;  /* 0x0000001604317812 */ /* 0x000fc600078efcff */
[----:B------:R-:W-:Y:S02]  /*2940*/  IMAD.MOV R43, RZ, RZ, -R43 ;  /* 0x000000ffff2b7224 */ /* 0x000fe400078e0a2b */
[----:B------:R-:W-:Y:S01]  /*2950*/  @!P2 IMAD.IADD R52, R52, 0x1, -R3 ;  /* 0x000000013434a824 */ /* 0x000fe200078e0a03 */
[----:B------:R-:W-:Y:S01]  /*2960*/  ISETP.GE.AND P2, PT, R55, RZ, PT ;  /* 0x000000ff3700720c */ /* 0x000fe20003f46270 */
[----:B------:R-:W-:Y:S02]  /*2970*/  IMAD.MOV R45, RZ, RZ, -R45 ;  /* 0x000000ffff2d7224 */ /* 0x000fe400078e0a2d */
[C---:B------:R-:W-:Y:S01]  /*2980*/  IMAD R44, R3.reuse, R43, R56 ;  /* 0x0000002b032c7224 */ /* 0x040fe200078e0238 */
[----:B------:R-:W-:Y:S01]  /*2990*/  LOP3.LUT R43, R4, 0x18, RZ, 0xfc, !PT ;  /* 0x00000018042b7812 */ /* 0x000fe200078efcff */
[--C-:B------:R-:W-:Y:S01]  /*29a0*/  @!P5 IMAD.IADD R54, R54, 0x1, -R3.reuse ;  /* 0x000000013636d824 */ /* 0x100fe200078e0a03 */
[C---:B------:R-:W-:Y:S01]  /*29b0*/  ISETP.GT.U32.AND P5, PT, R3.reuse, R52, PT ;  /* 0x000000340300720c */ /* 0x040fe20003fa4070 */
[----:B------:R-:W-:Y:S01]  /*29c0*/  @!P4 IMAD.IADD R50, R50, 0x1, -R3 ;  /* 0x000000013232c824 */ /* 0x000fe200078e0a03 */
[C---:B------:R-:W-:Y:S01]  /*29d0*/  ISETP.GT.U32.AND P4, PT, R3.reuse, R44, PT ;  /* 0x0000002c0300720c */ /* 0x040fe20003f84070 */
[----:B------:R-:W-:-:S02]  /*29e0*/  IMAD R56, R3, R45, R60 ;  /* 0x0000002d03387224 */ /* 0x000fc400078e023c */
[----:B------:R-:W-:Y:S01]  /*29f0*/  IMAD.MOV.U32 R60, RZ, RZ, R46 ;  /* 0x000000ffff3c7224 */ /* 0x000fe200078e002e */
[----:B------:R-:W-:Y:S01]  /*2a00*/  IABS R46, R43 ;  /* 0x0000002b002e7213 */ /* 0x000fe20000000000 */
[----:B------:R-:W-:Y:S02]  /*2a10*/  IMAD.MOV.U32 R64, RZ, RZ, R50 ;  /* 0x000000ffff407224 */ /* 0x000fe400078e0032 */
[--C-:B------:R-:W-:Y:S01]  /*2a20*/  @!P6 IMAD.IADD R48, R48, 0x1, -R3.reuse ;  /* 0x000000013030e824 */ /* 0x100fe200078e0a03 */
[----:B------:R-:W-:Y:S01]  /*2a30*/  ISETP.GE.AND P6, PT, R51, RZ, PT ;  /* 0x000000ff3300720c */ /* 0x000fe20003fc6270 */
[----:B------:R-:W-:Y:S01]  /*2a40*/  @!P0 IMAD.MOV R60, RZ, RZ, -R60 ;  /* 0x000000ffff3c8224 */ /* 0x000fe200078e0a3c */
[C---:B------:R-:W-:Y:S01]  /*2a50*/  ISETP.GT.U32.AND P0, PT, R3.reuse, R54, PT ;  /* 0x000000360300720c */ /* 0x040fe20003f04070 */
[----:B------:R-:W-:Y:S01]  /*2a60*/  @!P3 IMAD.MOV R64, RZ, RZ, -R64 ;  /* 0x000000ffff40b224 */ /* 0x000fe200078e0a40 */
[----:B------:R-:W-:Y:S01]  /*2a70*/  ISETP.GT.U32.AND P3, PT, R3, R56, PT ;  /* 0x000000380300720c */ /* 0x000fe20003f64070 */
[--C-:B------:R-:W-:Y:S01]  /*2a80*/  @!P5 IMAD.IADD R52, R52, 0x1, -R3.reuse ;  /* 0x000000013434d824 */ /* 0x100fe200078e0a03 */
[----:B------:R-:W-:Y:S01]  /*2a90*/  ISETP.GE.AND P5, PT, R47, RZ, PT ;  /* 0x000000ff2f00720c */ /* 0x000fe20003fa6270 */
[--C-:B------:R-:W-:Y:S01]  /*2aa0*/  @!P4 IMAD.IADD R44, R44, 0x1, -R3.reuse ;  /* 0x000000012c2cc824 */ /* 0x100fe200078e0a03 */
[----:B------:R-:W-:Y:S01]  /*2ab0*/  LOP3.LUT R47, R4, 0x10, RZ, 0xfc, !PT ;  /* 0x00000010042f7812 */ /* 0x000fe200078efcff */
[----:B------:R-:W-:Y:S01]  /*2ac0*/  IMAD.MOV.U32 R66, RZ, RZ, R52 ;  /* 0x000000ffff427224 */ /* 0x000fe200078e0034 */
[----:B------:R-:W-:Y:S01]  /*2ad0*/  ISETP.GE.AND P4, PT, R49, RZ, PT ;  /* 0x000000ff3100720c */ /* 0x000fe20003f86270 */
[----:B------:R-:W-:Y:S01]  /*2ae0*/  IMAD.MOV.U32 R62, RZ, RZ, R48 ;  /* 0x000000ffff3e7224 */ /* 0x000fe200078e0030 */
[----:B------:R-:W-:Y:S01]  /*2af0*/  IABS R48, R49 ;  /* 0x0000003100307213 */ /* 0x000fe20000000000 */
[----:B------:R-:W-:Y:S01]  /*2b00*/  @!P6 IMAD.MOV R66, RZ, RZ, -R66 ;  /* 0x000000ffff42e224 */ /* 0x000fe200078e0a42 */
[----:B------:R-:W-:Y:S01]  /*2b10*/  ISETP.GT.U32.AND P6, PT, R3, R44, PT ;  /* 0x0000002c0300720c */ /* 0x000fe20003fc4070 */
[--C-:B------:R-:W-:Y:S01]  /*2b20*/  @!P0 IMAD.IADD R54, R54, 0x1, -R3.reuse ;  /* 0x0000000136368824 */ /* 0x100fe200078e0a03 */
[----:B------:R-:W-:Y:S01]  /*2b30*/  ISETP.GE.AND P0, PT, R43, RZ, PT ;  /* 0x000000ff2b00720c */ /* 0x000fe20003f06270 */
[----:B------:R-:W-:Y:S01]  /*2b40*/  @!P3 IMAD.IADD R56, R56, 0x1, -R3 ;  /* 0x000000013838b824 */ /* 0x000fe200078e0a03 */
[----:B------:R-:W-:Y:S01]  /*2b50*/  IABS R84, R47 ;  /* 0x0000002f00547213 */ /* 0x000fe20000000000 */
[----:B------:R-:W-:Y:S01]  /*2b60*/  IMAD.HI.U32 R43, R5, R46, RZ ;  /* 0x0000002e052b7227 */ /* 0x000fe200078e00ff */
[----:B------:R-:W-:-:S02]  /*2b70*/  LOP3.LUT R49, R4, 0xc, RZ, 0xfc, !PT ;  /* 0x0000000c04317812 */ /* 0x000fc400078efcff */
[----:B------:R-:W-:Y:S01]  /*2b80*/  ISETP.GT.U32.AND P3, PT, R3, R56, PT ;  /* 0x000000380300720c */ /* 0x000fe20003f64070 */
[----:B------:R-:W-:Y:S01]  /*2b90*/  IMAD.MOV R43, RZ, RZ, -R43 ;  /* 0x000000ffff2b7224 */ /* 0x000fe200078e0a2b */
[----:B------:R-:W-:Y:S01]  /*2ba0*/  IABS R88, R49 ;  /* 0x0000003100587213 */ /* 0x000fe20000000000 */
[----:B------:R-:W-:-:S04]  /*2bb0*/  IMAD.HI.U32 R45, R5, R48, RZ ;  /* 0x00000030052d7227 */ /* 0x000fc800078e00ff */
[C---:B------:R-:W-:Y:S01]  /*2bc0*/  IMAD R46, R3.reuse, R43, R46 ;  /* 0x0000002b032e7224 */ /* 0x040fe200078e022e */
[----:B------:R-:W-:Y:S01]  /*2bd0*/  LOP3.LUT R43, R4, 0x14, RZ, 0xfc, !PT ;  /* 0x00000014042b7812 */ /* 0x000fe200078efcff */
[----:B------:R-:W-:Y:S02]  /*2be0*/  @!P6 IMAD.IADD R44, R44, 0x1, -R3 ;  /* 0x000000012c2ce824 */ /* 0x000fe400078e0a03 */
[----:B------:R-:W-:Y:S01]  /*2bf0*/  IMAD.MOV R45, RZ, RZ, -R45 ;  /* 0x000000ffff2d7224 */ /* 0x000fe200078e0a2d */
[C---:B------:R-:W-:Y:S01]  /*2c00*/  ISETP.GT.U32.AND P6, PT, R3.reuse, R46, PT ;  /* 0x0000002e0300720c */ /* 0x040fe20003fc4070 */
[--C-:B------:R-:W-:Y:S01]  /*2c10*/  @!P3 IMAD.IADD R56, R56, 0x1, -R3.reuse ;  /* 0x000000013838b824 */ /* 0x100fe200078e0a03 */
[----:B------:R-:W-:Y:S01]  /*2c20*/  IABS R80, R43 ;  /* 0x0000002b00507213 */ /* 0x000fe20000000000 */
[C---:B------:R-:W-:Y:S01]  /*2c30*/  IMAD R48, R3.reuse, R45, R48 ;  /* 0x0000002d03307224 */ /* 0x040fe200078e0230 */
[C---:B------:R-:W-:Y:S01]  /*2c40*/  LOP3.LUT R45, R4.reuse, 0x12, RZ, 0xfc, !PT ;  /* 0x00000012042d7812 */ /* 0x040fe200078efcff */
[----:B------:R-:W-:Y:S01]  /*2c50*/  IMAD.MOV.U32 R74, RZ, RZ, R56 ;  /* 0x000000ffff4a7224 */ /* 0x000fe200078e0038 */
[----:B------:R-:W-:Y:S01]  /*2c60*/  LOP3.LUT R56, R4, 0x8, RZ, 0xfc, !PT ;  /* 0x0000000804387812 */ /* 0x000fe200078efcff */
[----:B------:R-:W-:Y:S01]  /*2c70*/  IMAD.MOV.U32 R68, RZ, RZ, R54 ;  /* 0x000000ffff447224 */ /* 0x000fe200078e0036 */
[----:B------:R-:W-:Y:S01]  /*2c80*/  IABS R82, R45 ;  /* 0x0000002d00527213 */ /* 0x000fe20000000000 */
[----:B------:R-:W-:Y:S01]  /*2c90*/  @!P5 IMAD.MOV R74, RZ, RZ, -R74 ;  /* 0x000000ffff4ad224 */ /* 0x000fe200078e0a4a */
[----:B------:R-:W-:Y:S01]  /*2ca0*/  ISETP.GT.U32.AND P5, PT, R3, R48, PT ;  /* 0x000000300300720c */ /* 0x000fe20003fa4070 */
[----:B------:R-:W-:Y:S01]  /*2cb0*/  @!P2 IMAD.MOV R68, RZ, RZ, -R68 ;  /* 0x000000ffff44a224 */ /* 0x000fe200078e0a44 */
[----:B------:R-:W-:Y:S01]  /*2cc0*/  ISETP.GE.AND P2, PT, R43, RZ, PT ;  /* 0x000000ff2b00720c */ /* 0x000fe20003f46270 */
[----:B------:R-:W-:Y:S01]  /*2cd0*/  @!P6 IMAD.IADD R46, R46, 0x1, -R3 ;  /* 0x000000012e2ee824 */ /* 0x000fe200078e0a03 */
[----:B------:R-:W-:Y:S01]  /*2ce0*/  ISETP.GE.AND P3, PT, R45, RZ, PT ;  /* 0x000000ff2d00720c */ /* 0x000fe20003f66270 */
[----:B------:R-:W-:Y:S01]  /*2cf0*/  IMAD.HI.U32 R43, R5, R80, RZ ;  /* 0x00000050052b7227 */ /* 0x000fe200078e00ff */
[----:B------:R-:W-:-:S02]  /*2d00*/  LOP3.LUT R54, R4, 0xa, RZ, 0xfc, !PT ;  /* 0x0000000a04367812 */ /* 0x000fc400078efcff */
[----:B------:R-:W-:Y:S01]  /*2d10*/  ISETP.GT.U32.AND P6, PT, R3, R46, PT ;  /* 0x0000002e0300720c */ /* 0x000fe20003fc4070 */
[----:B------:R-:W-:Y:S01]  /*2d20*/  IMAD.MOV.U32 R72, RZ, RZ, R44 ;  /* 0x000000ffff487224 */ /* 0x000fe200078e002c */
[----:B------:R-:W-:Y:S01]  /*2d30*/  IABS R90, R54 ;  /* 0x00000036005a7213 */ /* 0x000fe20000000000 */
[----:B------:R-:W-:Y:S01]  /*2d40*/  IMAD.MOV R43, RZ, RZ, -R43 ;  /* 0x000000ffff2b7224 */ /* 0x000fe200078e0a2b */
[----:B------:R-:W-:Y:S01]  /*2d50*/  IABS R92, R56 ;  /* 0x00000038005c7213 */ /* 0x000fe20000000000 */
[----:B------:R-:W-:Y:S02]  /*2d60*/  @!P5 IMAD.IADD R48, R48, 0x1, -R3 ;  /* 0x000000013030d824 */ /* 0x000fe400078e0a03 */
[----:B------:R-:W-:-:S03]  /*2d70*/  IMAD.HI.U32 R44, R5, R82, RZ ;  /* 0x00000052052c7227 */ /* 0x000fc600078e00ff */
[C---:B------:R-:W-:Y:S01]  /*2d80*/  ISETP.GT.U32.AND P5, PT, R3.reuse, R48, PT ;  /* 0x000000300300720c */ /* 0x040fe20003fa4070 */
[----:B------:R-:W-:Y:S02]  /*2d90*/  IMAD R80, R3, R43, R80 ;  /* 0x0000002b03507224 */ /* 0x000fe400078e0250 */
[----:B------:R-:W-:Y:S02]  /*2da0*/  IMAD.MOV R44, RZ, RZ, -R44 ;  /* 0x000000ffff2c7224 */ /* 0x000fe400078e0a2c */
[----:B------:R-:W-:-:S04]  /*2db0*/  IMAD.HI.U32 R43, R5, R84, RZ ;  /* 0x00000054052b7227 */ /* 0x000fc800078e00ff */
[----:B------:R-:W-:Y:S01]  /*2dc0*/  @!P6 IMAD.IADD R46, R46, 0x1, -R3 ;  /* 0x000000012e2ee824 */ /* 0x000fe200078e0a03 */
[C---:B------:R-:W-:Y:S01]  /*2dd0*/  ISETP.GT.U32.AND P6, PT, R3.reuse, R80, PT ;  /* 0x000000500300720c */ /* 0x040fe20003fc4070 */
[C---:B------:R-:W-:Y:S02]  /*2de0*/  IMAD R82, R3.reuse, R44, R82 ;  /* 0x0000002c03527224 */ /* 0x040fe400078e0252 */
[----:B------:R-:W-:Y:S02]  /*2df0*/  IMAD.MOV R45, RZ, RZ, -R43 ;  /* 0x000000ffff2d7224 */ /* 0x000fe400078e0a2b */
[----:B------:R-:W-:Y:S02]  /*2e00*/  IMAD.MOV.U32 R76, RZ, RZ, R46 ;  /* 0x000000ffff4c7224 */ /* 0x000fe400078e002e */
[C---:B------:R-:W-:Y:S02]  /*2e10*/  IMAD R84, R3.reuse, R45, R84 ;  /* 0x0000002d03547224 */ /* 0x040fe400078e0254 */
[----:B------:R-:W-:Y:S01]  /*2e20*/  @!P0 IMAD.MOV R76, RZ, RZ, -R76 ;  /* 0x000000ffff4c8224 */ /* 0x000fe200078e0a4c */
[C---:B------:R-:W-:Y:S01]  /*2e30*/  ISETP.GT.U32.AND P0, PT, R3.reuse, R82, PT ;  /* 0x000000520300720c */ /* 0x040fe20003f04070 */
[----:B------:R-:W-:Y:S01]  /*2e40*/  @!P5 IMAD.IADD R48, R48, 0x1, -R3 ;  /* 0x000000013030d824 */ /* 0x000fe200078e0a03 */
[----:B------:R-:W-:Y:S01]  /*2e50*/  ISETP.GT.U32.AND P5, PT, R3, R84, PT ;  /* 0x000000540300720c */ /* 0x000fe20003fa4070 */
[----:B------:R-:W-:-:S04]  /*2e60*/  IMAD.HI.U32 R43, R5, R90, RZ ;  /* 0x0000005a052b7227 */ /* 0x000fc800078e00ff */
[----:B------:R-:W-:Y:S02]  /*2e70*/  IMAD.MOV R43, RZ, RZ, -R43 ;  /* 0x000000ffff2b7224 */ /* 0x000fe400078e0a2b */
[----:B------:R-:W-:Y:S01]  /*2e80*/  @!P1 IMAD.MOV R62, RZ, RZ, -R62 ;  /* 0x000000ffff3e9224 */ /* 0x000fe200078e0a3e */
[----:B------:R-:W-:Y:S01]  /*2e90*/  ISETP.GE.AND P1, PT, R57, RZ, PT ;  /* 0x000000ff3900720c */ /* 0x000fe20003f26270 */
[----:B------:R-:W-:Y:S02]  /*2ea0*/  IMAD R90, R3, R43, R90 ;  /* 0x0000002b035a7224 */ /* 0x000fe400078e025a */
[--C-:B------:R-:W-:Y:S02]  /*2eb0*/  @!P0 IMAD.IADD R82, R82, 0x1, -R3.reuse ;  /* 0x0000000152528824 */ /* 0x100fe400078e0a03 */
[----:B------:R-:W-:Y:S02]  /*2ec0*/  @!P5 IMAD.IADD R84, R84, 0x1, -R3 ;  /* 0x000000015454d824 */ /* 0x000fe400078e0a03 */
[----:B------:R-:W-:Y:S01]  /*2ed0*/  IMAD.HI.U32 R43, R5, R92, RZ ;  /* 0x0000005c052b7227 */ /* 0x000fe200078e00ff */
[----:B------:R-:W-:-:S02]  /*2ee0*/  ISETP.GT.U32.AND P0, PT, R3, R82, PT ;  /* 0x000000520300720c */ /* 0x000fc40003f04070 */
[C---:B------:R-:W-:Y:S01]  /*2ef0*/  ISETP.GT.U32.AND P5, PT, R3.reuse, R84, PT ;  /* 0x000000540300720c */ /* 0x040fe20003fa4070 */
[----:B------:R-:W-:Y:S02]  /*2f00*/  IMAD.MOV R43, RZ, RZ, -R43 ;  /* 0x000000ffff2b7224 */ /* 0x000fe400078e0a2b */
[----:B------:R-:W-:Y:S02]  /*2f10*/  @!P6 IMAD.IADD R80, R80, 0x1, -R3 ;  /* 0x000000015050e824 */ /* 0x000fe400078e0a03 */
[----:B------:R-:W-:Y:S02]  /*2f20*/  IMAD R92, R3, R43, R92 ;  /* 0x0000002b035c7224 */ /* 0x000fe400078e025c */
[----:B------:R-:W-:Y:S01]  /*2f30*/  IMAD.HI.U32 R44, R5, R88, RZ ;  /* 0x00000058052c7227 */ /* 0x000fe200078e00ff */
[----:B------:R-:W-:-:S03]  /*2f40*/  ISETP.GT.U32.AND P6, PT, R3, R80, PT ;  /* 0x000000500300720c */ /* 0x000fc60003fc4070 */
[--C-:B------:R-:W-:Y:S01]  /*2f50*/  @!P0 IMAD.IADD R82, R82, 0x1, -R3.reuse ;  /* 0x0000000152528824 */ /* 0x100fe200078e0a03 */
[C---:B------:R-:W-:Y:S01]  /*2f60*/  ISETP.GT.U32.AND P0, PT, R3.reuse, R90, PT ;  /* 0x0000005a0300720c */ /* 0x040fe20003f04070 */
[----:B------:R-:W-:Y:S01]  /*2f70*/  @!P5 IMAD.IADD R84, R84, 0x1, -R3 ;  /* 0x000000015454d824 */ /* 0x000fe200078e0a03 */
[----:B------:R-:W-:Y:S01]  /*2f80*/  ISETP.GT.U32.AND P5, PT, R3, R92, PT ;  /* 0x0000005c0300720c */ /* 0x000fe20003fa4070 */
[----:B------:R-:W-:Y:S02]  /*2f90*/  IMAD.MOV R44, RZ, RZ, -R44 ;  /* 0x000000ffff2c7224 */ /* 0x000fe400078e0a2c */
[----:B------:R-:W-:Y:S01]  /*2fa0*/  @!P1 IMAD.MOV R72, RZ, RZ, -R72 ;  /* 0x000000ffff489224 */ /* 0x000fe200078e0a48 */
[----:B------:R-:W-:Y:S01]  /*2fb0*/  ISETP.GE.AND P1, PT, R47, RZ, PT ;  /* 0x000000ff2f00720c */ /* 0x000fe20003f26270 */
[----:B------:R-:W-:Y:S01]  /*2fc0*/  IMAD R88, R3, R44, R88 ;  /* 0x0000002c03587224 */ /* 0x000fe200078e0258 */
[----:B------:R-:W-:Y:S01]  /*2fd0*/  LEA.HI R47, R152, R0, RZ, 0x1a ;  /* 0x00000000982f7211 */ /* 0x000fe200078fd0ff */
[----:B------:R-:W-:-:S04]  /*2fe0*/  IMAD.HI.U32 R44, R5, R96, RZ ;  /* 0x00000060052c7227 */ /* 0x000fc800078e00ff */
[--C-:B------:R-:W-:Y:S02]  /*2ff0*/  @!P0 IMAD.IADD R90, R90, 0x1, -R3.reuse ;  /* 0x000000015a5a8824 */ /* 0x100fe400078e0a03 */
[----:B------:R-:W-:Y:S02]  /*3000*/  @!P5 IMAD.IADD R92, R92, 0x1, -R3 ;  /* 0x000000015c5cd824 */ /* 0x000fe400078e0a03 */
[----:B------:R-:W-:Y:S01]  /*3010*/  IMAD.MOV R44, RZ, RZ, -R44 ;  /* 0x000000ffff2c7224 */ /* 0x000fe200078e0a2c */
[----:B------:R-:W-:Y:S01]  /*3020*/  ISETP.GT.U32.AND P5, PT, R3, R90, PT ;  /* 0x0000005a0300720c */ /* 0x000fe20003fa4070 */
[----:B------:R-:W-:Y:S02]  /*3030*/  VIADD R51, R47, 0x7e ;  /* 0x0000007e2f337836 */ /* 0x000fe40000000000 */
[----:B------:R-:W-:-:S03]  /*3040*/  IMAD.HI.U32 R43, R5, R94, RZ ;  /* 0x0000005e052b7227 */ /* 0x000fc600078e00ff */
[----:B------:R-:W-:Y:S01]  /*3050*/  IABS R46, R51 ;  /* 0x00000033002e7213 */ /* 0x000fe20000000000 */
[----:B------:R-:W-:Y:S01]  /*3060*/  @!P6 IMAD.IADD R80, R80, 0x1, -R3 ;  /* 0x000000015050e824 */ /* 0x000fe200078e0a03 */
[C---:B------:R-:W-:Y:S01]  /*3070*/  ISETP.GT.U32.AND P6, PT, R3.reuse, R88, PT ;  /* 0x000000580300720c */ /* 0x040fe20003fc4070 */
[C---:B------:R-:W-:Y:S02]  /*3080*/  IMAD R96, R3.reuse, R44, R96 ;  /* 0x0000002c03607224 */ /* 0x040fe400078e0260 */
[----:B------:R-:W-:Y:S02]  /*3090*/  IMAD.MOV R43, RZ, RZ, -R43 ;  /* 0x000000ffff2b7224 */ /* 0x000fe400078e0a2b */
[----:B------:R-:W-:Y:S01]  /*30a0*/  @!P5 IMAD.IADD R90, R90, 0x1, -R3 ;  /* 0x000000015a5ad824 */ /* 0x000fe200078e0a03 */
[C---:B------:R-:W-:Y:S01]  /*30b0*/  ISETP.GT.U32.AND P5, PT, R3.reuse, R96, PT ;  /* 0x000000600300720c */ /* 0x040fe20003fa4070 */
[----:B------:R-:W-:Y:S02]  /*30c0*/  IMAD R94, R3, R43, R94 ;  /* 0x0000002b035e7224 */ /* 0x000fe400078e025e */
[----:B------:R-:W-:-:S04]  /*30d0*/  IMAD.HI.U32 R43, R5, R46, RZ ;  /* 0x0000002e052b7227 */ /* 0x000fc800078e00ff */
[----:B------:R-:W-:Y:S02]  /*30e0*/  VIADD R55, R47, 0x6e ;  /* 0x0000006e2f377836 */ /* 0x000fe40000000000 */
[----:B------:R-:W-:Y:S02]  /*30f0*/  IMAD.MOV R44, RZ, RZ, -R43 ;  /* 0x000000ffff2c7224 */ /* 0x000fe400078e0a2b */
[--C-:B------:R-:W-:Y:S01]  /*3100*/  @!P6 IMAD.IADD R88, R88, 0x1, -R3.reuse ;  /* 0x000000015858e824 */ /* 0x100fe200078e0a03 */
[----:B------:R-:W-:Y:S01]  /*3110*/  ISETP.GE.AND P6, PT, R49, RZ, PT ;  /* 0x000000ff3100720c */ /* 0x000fe20003fc6270 */
[----:B------:R-:W-:Y:S01]  /*3120*/  IMAD.MOV.U32 R78, RZ, RZ, R48 ;  /* 0x000000ffff4e7224 */ /* 0x000fe200078e0030 */
[----:B------:R-:W-:Y:S01]  /*3130*/  IABS R48, R55 ;  /* 0x0000003700307213 */ /* 0x000fe20000000000 */
[C---:B------:R-:W-:Y:S01]  /*3140*/  IMAD R46, R3.reuse, R44, R46 ;  /* 0x0000002c032e7224 */ /* 0x040fe200078e022e */
[C---:B------:R-:W-:Y:S01]  /*3150*/  ISETP.GT.U32.AND P0, PT, R3.reuse, R88, PT ;  /* 0x000000580300720c */ /* 0x040fe20003f04070 */
[----:B------:R-:W-:Y:S01]  /*3160*/  @!P4 IMAD.MOV R78, RZ, RZ, -R78 ;  /* 0x000000ffff4ec224 */ /* 0x000fe200078e0a4e */
[C---:B------:R-:W-:Y:S01]  /*3170*/  ISETP.GT.U32.AND P4, PT, R3.reuse, R92, PT ;  /* 0x0000005c0300720c */ /* 0x040fe20003f84070 */
[----:B------:R-:W-:Y:S01]  /*3180*/  @!P5 IMAD.IADD R96, R96, 0x1, -R3 ;  /* 0x000000016060d824 */ /* 0x000fe200078e0a03 */
[----:B------:R-:W-:Y:S01]  /*3190*/  ISETP.GT.U32.AND P5, PT, R3, R46, PT ;  /* 0x0000002e0300720c */ /* 0x000fe20003fa4070 */
[----:B------:R-:W-:-:S04]  /*31a0*/  IMAD.HI.U32 R45, R5, R98, RZ ;  /* 0x00000062052d7227 */ /* 0x000fc800078e00ff */
[----:B------:R-:W-:-:S04]  /*31b0*/  IMAD.HI.U32 R43, R5, R48, RZ ;  /* 0x00000030052b7227 */ /* 0x000fc800078e00ff */
[----:B------:R-:W-:Y:S02]  /*31c0*/  IMAD.MOV R45, RZ, RZ, -R45 ;  /* 0x000000ffff2d7224 */ /* 0x000fe400078e0a2d */
[----:B------:R-:W-:Y:S02]  /*31d0*/  VIADD R57, R47, 0x5e ;  /* 0x0000005e2f397836 */ /* 0x000fe40000000000 */
[----:B------:R-:W-:Y:S02]  /*31e0*/  IMAD.MOV R43, RZ, RZ, -R43 ;  /* 0x000000ffff2b7224 */ /* 0x000fe400078e0a2b */
[C---:B------:R-:W-:Y:S01]  /*31f0*/  IMAD R98, R3.reuse, R45, R98 ;  /* 0x0000002d03627224 */ /* 0x040fe200078e0262 */
[----:B------:R-:W-:Y:S01]  /*3200*/  IABS R50, R57 ;  /* 0x0000003900327213 */ /* 0x000fe20000000000 */
[C---:B------:R-:W-:Y:S02]  /*3210*/  IMAD R48, R3.reuse, R43, R48 ;  /* 0x0000002b03307224 */ /* 0x040fe400078e0230 */
[--C-:B------:R-:W-:Y:S01]  /*3220*/  @!P0 IMAD.IADD R88, R88, 0x1, -R3.reuse ;  /* 0x0000000158588824 */ /* 0x100fe200078e0a03 */
[C---:B------:R-:W-:Y:S01]  /*3230*/  ISETP.GT.U32.AND P0, PT, R3.reuse, R94, PT ;  /* 0x0000005e0300720c */ /* 0x040fe20003f04070 */
[----:B------:R-:W-:Y:S01]  /*3240*/  @!P4 IMAD.IADD R92, R92, 0x1, -R3 ;  /* 0x000000015c5cc824 */ /* 0x000fe200078e0a03 */
[----:B------:R-:W-:Y:S01]  /*3250*/  ISETP.GT.U32.AND P4, PT, R3, R98, PT ;  /* 0x000000620300720c */ /* 0x000fe20003f84070 */
[----:B------:R-:W-:-:S02]  /*3260*/  VIADD R59, R47, 0x4e ;  /* 0x0000004e2f3b7836 */ /* 0x000fc40000000000 */
[----:B------:R-:W-:Y:S01]  /*3270*/  @!P5 IMAD.IADD R46, R46, 0x1, -R3 ;  /* 0x000000012e2ed824 */ /* 0x000fe200078e0a03 */
[----:B------:R-:W-:Y:S01]  /*3280*/  ISETP.GT.U32.AND P5, PT, R3, R48, PT ;  /* 0x000000300300720c */ /* 0x000fe20003fa4070 */
[----:B------:R-:W-:Y:S01]  /*3290*/  IMAD.HI.U32 R44, R5, R50, RZ ;  /* 0x00000032052c7227 */ /* 0x000fe200078e00ff */
[----:B------:R-:W-:-:S03]  /*32a0*/  IABS R52, R59 ;  /* 0x0000003b00347213 */ /* 0x000fc60000000000 */
[----:B------:R-:W-:Y:S02]  /*32b0*/  IMAD.MOV R44, RZ, RZ, -R44 ;  /* 0x000000ffff2c7224 */ /* 0x000fe400078e0a2c */
[C---:B------:R-:W-:Y:S02]  /*32c0*/  VIADD R61, R47.reuse, 0x3e ;  /* 0x0000003e2f3d7836 */ /* 0x040fe40000000000 */
[----:B------:R-:W-:Y:S02]  /*32d0*/  VIADD R65, R47, 0x1e ;  /* 0x0000001e2f417836 */ /* 0x000fe40000000000 */
[----:B------:R-:W-:-:S03]  /*32e0*/  IMAD.HI.U32 R45, R5, R52, RZ ;  /* 0x00000034052d7227 */ /* 0x000fc600078e00ff */
[----:B------:R-:W-:Y:S01]  /*32f0*/  IABS R70, R65 ;  /* 0x0000004100467213 */ /* 0x000fe20000000000 */
[C---:B------:R-:W-:Y:S02]  /*3300*/  IMAD R50, R3.reuse, R44, R50 ;  /* 0x0000002c03327224 */ /* 0x040fe400078e0232 */
[--C-:B------:R-:W-:Y:S01]  /*3310*/  @!P0 IMAD.IADD R94, R94, 0x1, -R3.reuse ;  /* 0x000000015e5e8824 */ /* 0x100fe200078e0a03 */
[----:B------:R-:W-:Y:S01]  /*3320*/  ISETP.GE.AND P0, PT, R54, RZ, PT ;  /* 0x000000ff3600720c */ /* 0x000fe20003f06270 */
[----:B------:R-:W-:Y:S01]  /*3330*/  @!P4 IMAD.IADD R98, R98, 0x1, -R3 ;  /* 0x000000016262c824 */ /* 0x000fe200078e0a03 */
[----:B------:R-:W-:Y:S01]  /*3340*/  IABS R54, R61 ;  /* 0x0000003d00367213 */ /* 0x000fe20000000000 */
[----:B------:R-:W-:Y:S01]  /*3350*/  IMAD.MOV R45, RZ, RZ, -R45 ;  /* 0x000000ffff2d7224 */ /* 0x000fe200078e0a2d */
[----:B------:R-:W-:Y:S01]  /*3360*/  ISETP.GE.AND P4, PT, R56, RZ, PT ;  /* 0x000000ff3800720c */ /* 0x000fe20003f86270 */
[----:B------:R-:W-:Y:S01]  /*3370*/  @!P5 IMAD.IADD R48, R48, 0x1, -R3 ;  /* 0x000000013030d824 */ /* 0x000fe200078e0a03 */
[C---:B------:R-:W-:Y:S01]  /*3380*/  ISETP.GT.U32.AND P5, PT, R3.reuse, R50, PT ;  /* 0x000000320300720c */ /* 0x040fe20003fa4070 */
[----:B------:R-:W-:Y:S01]  /*3390*/  @!P2 IMAD.MOV R80, RZ, RZ, -R80 ;  /* 0x000000ffff50a224 */ /* 0x000fe200078e0a50 */
[C---:B------:R-:W-:Y:S01]  /*33a0*/  ISETP.GT.U32.AND P2, PT, R3.reuse, R94, PT ;  /* 0x0000005e0300720c */ /* 0x040fe20003f44070 */
[----:B------:R-:W-:Y:S01]  /*33b0*/  @!P1 IMAD.MOV R84, RZ, RZ, -R84 ;  /* 0x000000ffff549224 */ /* 0x000fe200078e0a54 */
[C---:B------:R-:W-:Y:S01]  /*33c0*/  ISETP.GT.U32.AND P1, PT, R3.reuse, R98, PT ;  /* 0x000000620300720c */ /* 0x040fe20003f24070 */
[----:B------:R-:W-:-:S02]  /*33d0*/  IMAD R52, R3, R45, R52 ;  /* 0x0000002d03347224 */ /* 0x000fc400078e0234 */
[----:B------:R-:W-:Y:S02]  /*33e0*/  VIADD R63, R47, 0x2e ;  /* 0x0000002e2f3f7836 */ /* 0x000fe40000000000 */
[----:B------:R-:W-:-:S03]  /*33f0*/  IMAD.HI.U32 R43, R5, R54, RZ ;  /* 0x00000036052b7227 */ /* 0x000fc600078e00ff */
[----:B------:R-:W-:Y:S01]  /*3400*/  IABS R56, R63 ;  /* 0x0000003f00387213 */ /* 0x000fe20000000000 */
[----:B------:R-:W-:-:S04]  /*3410*/  IMAD.HI.U32 R45, R5, R70, RZ ;  /* 0x00000046052d7227 */ /* 0x000fc800078e00ff */
[----:B------:R-:W-:Y:S02]  /*3420*/  VIADD R47, R47, 0xe ;  /* 0x0000000e2f2f7836 */ /* 0x000fe40000000000 */
[----:B------:R-:W-:Y:S02]  /*3430*/  IMAD.MOV R43, RZ, RZ, -R43 ;  /* 0x000000ffff2b7224 */ /* 0x000fe400078e0a2b */
[----:B------:R-:W-:Y:S01]  /*3440*/  IMAD.MOV R45, RZ, RZ, -R45 ;  /* 0x000000ffff2d7224 */ /* 0x000fe200078e0a2d */
[----:B------:R-:W-:Y:S01]  /*3450*/  IABS R86, R47 ;  /* 0x0000002f00567213 */ /* 0x000fe20000000000 */
[C---:B------:R-:W-:Y:S02]  /*3460*/  IMAD R54, R3.reuse, R43, R54 ;  /* 0x0000002b03367224 */ /* 0x040fe400078e0236 */
[C---:B------:R-:W-:Y:S02]  /*3470*/  IMAD R70, R3.reuse, R45, R70 ;  /* 0x0000002d03467224 */ /* 0x040fe400078e0246 */
[----:B------:R-:W-:Y:S01]  /*3480*/  @!P3 IMAD.MOV R82, RZ, RZ, -R82 ;  /* 0x000000ffff52b224 */ /* 0x000fe200078e0a52 */
[C---:B------:R-:W-:Y:S01]  /*3490*/  ISETP.GT.U32.AND P3, PT, R3.reuse, R96, PT ;  /* 0x000000600300720c */ /* 0x040fe20003f64070 */
[----:B------:R-:W-:Y:S01]  /*34a0*/  @!P5 IMAD.IADD R50, R50, 0x1, -R3 ;  /* 0x000000013232d824 */ /* 0x000fe200078e0a03 */
[----:B------:R-:W-:Y:S01]  /*34b0*/  ISETP.GT.U32.AND P5, PT, R3, R46, PT ;  /* 0x0000002e0300720c */ /* 0x000fe20003fa4070 */
[----:B------:R-:W-:-:S04]  /*34c0*/  IMAD.HI.U32 R44, R5, R56, RZ ;  /* 0x00000038052c7227 */ /* 0x000fc800078e00ff */
[----:B------:R-:W-:-:S04]  /*34d0*/  IMAD.HI.U32 R49, R5, R86, RZ ;  /* 0x0000005605317227 */ /* 0x000fc800078e00ff */
[----:B------:R-:W-:Y:S01]  /*34e0*/  @!P0 IMAD.MOV R90, RZ, RZ, -R90 ;  /* 0x000000ffff5a8224 */ /* 0x000fe200078e0a5a */
[C---:B------:R-:W-:Y:S01]  /*34f0*/  ISETP.GT.U32.AND P0, PT, R3.reuse, R48, PT ;  /* 0x000000300300720c */ /* 0x040fe20003f04070 */
[----:B------:R-:W-:Y:S01]  /*3500*/  @!P4 IMAD.MOV R92, RZ, RZ, -R92 ;  /* 0x000000ffff5cc224 */ /* 0x000fe200078e0a5c */
[C---:B------:R-:W-:Y:S01]  /*3510*/  ISETP.GT.U32.AND P4, PT, R3.reuse, R52, PT ;  /* 0x000000340300720c */ /* 0x040fe20003f84070 */
[--C-:B------:R-:W-:Y:S01]  /*3520*/  @!P2 IMAD.IADD R94, R94, 0x1, -R3.reuse ;  /* 0x000000015e5ea824 */ /* 0x100fe200078e0a03 */
[C---:B------:R-:W-:Y:S01]  /*3530*/  ISETP.GT.U32.AND P2, PT, R3.reuse, R54, PT ;  /* 0x000000360300720c */ /* 0x040fe20003f44070 */
[----:B------:R-:W-:Y:S01]  /*3540*/  @!P1 IMAD.IADD R98, R98, 0x1, -R3 ;  /* 0x0000000162629824 */ /* 0x000fe200078e0a03 */
[C---:B------:R-:W-:Y:S01]  /*3550*/  ISETP.GT.U32.AND P1, PT, R3.reuse, R70, PT ;  /* 0x000000460300720c */ /* 0x040fe20003f24070 */
[----:B------:R-:W-:Y:S01]  /*3560*/  @!P6 IMAD.MOV R88, RZ, RZ, -R88 ;  /* 0x000000ffff58e224 */ /* 0x000fe200078e0a58 */
[----:B------:R-:W-:Y:S01]  /*3570*/  ISETP.GT.U32.AND P6, PT, R3, R50, PT ;  /* 0x000000320300720c */ /* 0x000fe20003fc4070 */
[----:B------:R-:W-:-:S02]  /*3580*/  IMAD.MOV R44, RZ, RZ, -R44 ;  /* 0x000000ffff2c7224 */ /* 0x000fc400078e0a2c */
[----:B------:R-:W-:Y:S02]  /*3590*/  IMAD.MOV R49, RZ, RZ, -R49 ;  /* 0x000000ffff317224 */ /* 0x000fe400078e0a31 */
[----:B------:R-:W-:-:S04]  /*35a0*/  IMAD.HI.U32 R5, R5, R100, RZ ;  /* 0x0000006405057227 */ /* 0x000fc800078e00ff */
[C---:B------:R-:W-:Y:S01]  /*35b0*/  IMAD R56, R3.reuse, R44, R56 ;  /* 0x0000002c03387224 */ /* 0x040fe200078e0238 */
[----:B------:R-:W-:Y:S01]  /*35c0*/  SHF.R.S32.HI R44, RZ, 0x1f, R15 ;  /* 0x0000001fff2c7819 */ /* 0x000fe2000001140f */
[C---:B------:R-:W-:Y:S02]  /*35d0*/  IMAD R86, R3.reuse, R49, R86 ;  /* 0x0000003103567224 */ /* 0x040fe400078e0256 */
[----:B------:R-:W-:Y:S01]  /*35e0*/  IMAD.MOV R5, RZ, RZ, -R5 ;  /* 0x000000ffff057224 */ /* 0x000fe200078e0a05 */
[----:B------:R-:W-:Y:S01]  /*35f0*/  LEA.HI R15, R44, R15, RZ, 0x6 ;  /* 0x0000000f2c0f7211 */ /* 0x000fe200078f30ff */
[--C-:B------:R-:W-:Y:S01]  /*3600*/  @!P3 IMAD.IADD R96, R96, 0x1, -R3.reuse ;  /* 0x000000016060b824 */ /* 0x100fe200078e0a03 */
[C---:B------:R-:W-:Y:S01]  /*3610*/  ISETP.GT.U32.AND P3, PT, R3.reuse, R56, PT ;  /* 0x000000380300720c */ /* 0x040fe20003f64070 */
[C---:B------:R-:W-:Y:S01]  /*3620*/  IMAD R100, R3.reuse, R5, R100 ;  /* 0x0000000503647224 */ /* 0x040fe200078e0264 */
[----:B------:R-:W-:Y:S01]  /*3630*/  LOP3.LUT R5, RZ, R53, RZ, 0x33, !PT ;  /* 0x00000035ff057212 */ /* 0x000fe200078e33ff */
[--C-:B------:R-:W-:Y:S01]  /*3640*/  @!P5 IMAD.IADD R46, R46, 0x1, -R3.reuse ;  /* 0x000000012e2ed824 */ /* 0x100fe200078e0a03 */
[----:B------:R-:W-:Y:S01]  /*3650*/  ISETP.GT.U32.AND P5, PT, R3, R86, PT ;  /* 0x000000560300720c */ /* 0x000fe20003fa4070 */
[--C-:B------:R-:W-:Y:S01]  /*3660*/  @!P0 IMAD.IADD R48, R48, 0x1, -R3.reuse ;  /* 0x0000000130308824 */ /* 0x100fe200078e0a03 */
[----:B------:R-:W-:Y:S01]  /*3670*/  ISETP.GE.AND P0, PT, R51, RZ, PT ;  /* 0x000000ff3300720c */ /* 0x000fe20003f06270 */
[--C-:B------:R-:W-:Y:S01]  /*3680*/  @!P4 IMAD.IADD R52, R52, 0x1, -R3.reuse ;  /* 0x000000013434c824 */ /* 0x100fe200078e0a03 */
[----:B------:R-:W-:Y:S01]  /*3690*/  ISETP.GE.AND P4, PT, R67, RZ, PT ;  /* 0x000000ff4300720c */ /* 0x000fe20003f86270 */
[--C-:B------:R-:W-:Y:S01]  /*36a0*/  @!P2 IMAD.IADD R54, R54, 0x1, -R3.reuse ;  /* 0x000000013636a824 */ /* 0x100fe200078e0a03 */
[----:B------:R-:W-:Y:S01]  /*36b0*/  ISETP.GE.AND P2, PT, R69, RZ, PT ;  /* 0x000000ff4500720c */ /* 0x000fe20003f46270 */
[--C-:B------:R-:W-:Y:S01]  /*36c0*/  @!P1 IMAD.IADD R70, R70, 0x1, -R3.reuse ;  /* 0x0000000146469824 */ /* 0x100fe200078e0a03 */
[----:B------:R-:W-:Y:S01]  /*36d0*/  ISETP.GE.AND P1, PT, R71, RZ, PT ;  /* 0x000000ff4700720c */ /* 0x000fe20003f26270 */
[--C-:B------:R-:W-:Y:S01]  /*36e0*/  @!P6 IMAD.IADD R50, R50, 0x1, -R3.reuse ;  /* 0x000000013232e824 */ /* 0x100fe200078e0a03 */
[----:B------:R-:W-:Y:S01]  /*36f0*/  ISETP.GT.U32.AND P6, PT, R3, R100, PT ;  /* 0x000000640300720c */ /* 0x000fe20003fc4070 */
[--C-:B------:R-:W-:Y:S01]  /*3700*/  @!P3 IMAD.IADD R56, R56, 0x1, -R3.reuse ;  /* 0x000000013838b824 */ /* 0x100fe200078e0a03 */
[----:B------:R-:W-:Y:S01]  /*3710*/  ISETP.GE.AND P3, PT, R55, RZ, PT ;  /* 0x000000ff3700720c */ /* 0x000fe20003f66270 */
[--C-:B------:R-:W-:Y:S01]  /*3720*/  @!P5 IMAD.IADD R86, R86, 0x1, -R3.reuse ;  /* 0x000000015656d824 */ /* 0x100fe200078e0a03 */
[----:B------:R-:W-:Y:S01]  /*3730*/  ISETP.GE.AND P5, PT, R57, RZ, PT ;  /* 0x000000ff3900720c */ /* 0x000fe20003fa6270 */
[----:B------:R-:W-:Y:S01]  /*3740*/  @!P0 IMAD.MOV R46, RZ, RZ, -R46 ;  /* 0x000000ffff2e8224 */ /* 0x000fe200078e0a2e */
[C---:B------:R-:W-:Y:S01]  /*3750*/  ISETP.GT.U32.AND P0, PT, R3.reuse, R70, PT ;  /* 0x000000460300720c */ /* 0x040fe20003f04070 */
[----:B------:R-:W-:Y:S01]  /*3760*/  @!P4 IMAD.MOV R94, RZ, RZ, -R94 ;  /* 0x000000ffff5ec224 */ /* 0x000fe200078e0a5e */
[C---:B------:R-:W-:Y:S01]  /*3770*/  ISETP.GT.U32.AND P4, PT, R3.reuse, R52, PT ;  /* 0x000000340300720c */ /* 0x040fe20003f84070 */
[----:B------:R-:W-:Y:S01]  /*3780*/  @!P2 IMAD.MOV R96, RZ, RZ, -R96 ;  /* 0x000000ffff60a224 */ /* 0x000fe200078e0a60 */
[C---:B------:R-:W-:Y:S01]  /*3790*/  ISETP.GT.U32.AND P2, PT, R3.reuse, R54, PT ;  /* 0x000000360300720c */ /* 0x040fe20003f44070 */
[----:B------:R-:W-:Y:S01]  /*37a0*/  @!P1 IMAD.MOV R98, RZ, RZ, -R98 ;  /* 0x000000ffff629224 */ /* 0x000fe200078e0a62 */
[C---:B------:R-:W-:Y:S01]  /*37b0*/  ISETP.GT.U32.AND P1, PT, R3.reuse, R56, PT ;  /* 0x000000380300720c */ /* 0x040fe20003f24070 */
[----:B------:R-:W-:Y:S01]  /*37c0*/  @!P6 IMAD.IADD R100, R100, 0x1, -R3 ;  /* 0x000000016464e824 */ /* 0x000fe200078e0a03 */
[C---:B------:R-:W-:Y:S01]  /*37d0*/  ISETP.GT.U32.AND P6, PT, R3.reuse, R86, PT ;  /* 0x000000560300720c */ /* 0x040fe20003fc4070 */
[----:B------:R-:W-:Y:S01]  /*37e0*/  @!P3 IMAD.MOV R48, RZ, RZ, -R48 ;  /* 0x000000ffff30b224 */ /* 0x000fe200078e0a30 */
[----:B------:R-:W-:Y:S01]  /*37f0*/  SHF.R.S32.HI R15, RZ, 0x6, R15 ;  /* 0x00000006ff0f7819 */ /* 0x000fe2000001140f */
[----:B------:R-:W-:Y:S01]  /*3800*/  @!P5 IMAD.MOV R50, RZ, RZ, -R50 ;  /* 0x000000ffff32d224 */ /* 0x000fe200078e0a32 */
        /* <DEDUP_REMOVED lines=9> */
[----:B------:R-:W-:Y:S01]  /*38a0*/  @!P6 IMAD.IADD R86, R86, 0x1, -R3 ;  /* 0x000000015656e824 */ /* 0x000fe200078e0a03 */
[----:B------:R-:W-:-:S02]  /*38b0*/  ISETP.GE.AND P0, PT, R47, RZ, PT ;  /* 0x000000ff2f00720c */ /* 0x000fc40003f06270 */
[----:B------:R-:W-:Y:S01]  /*38c0*/  ISETP.GE.AND P6, PT, R4, RZ, PT ;  /* 0x000000ff0400720c */ /* 0x000fe20003fc6270 */
[----:B------:R-:W-:Y:S01]  /*38d0*/  @!P3 IMAD.IADD R100, R100, 0x1, -R3 ;  /* 0x000000016464b824 */ /* 0x000fe200078e0a03 */
[----:B------:R-:W-:Y:S01]  /*38e0*/  ISETP.NE.AND P3, PT, R53, RZ, PT ;  /* 0x000000ff3500720c */ /* 0x000fe20003f65270 */
[----:B------:R-:W-:Y:S02]  /*38f0*/  @!P5 IMAD.MOV R52, RZ, RZ, -R52 ;  /* 0x000000ffff34d224 */ /* 0x000fe400078e0a34 */
[----:B------:R-:W-:Y:S01]  /*3900*/  @!P4 IMAD.MOV R54, RZ, RZ, -R54 ;  /* 0x000000ffff36c224 */ /* 0x000fe200078e0a36 */
[C---:B------:R-:W-:Y:S01]  /*3910*/  SEL R46, R5.reuse, R46, !P3 ;  /* 0x0000002e052e7207 */ /* 0x040fe20005800000 */
[----:B------:R-:W-:Y:S01]  /*3920*/  @!P2 IMAD.MOV R56, RZ, RZ, -R56 ;  /* 0x000000ffff38a224 */ /* 0x000fe200078e0a38 */
[C---:B------:R-:W-:Y:S01]  /*3930*/  SEL R7, R5.reuse, R7, !P3 ;  /* 0x0000000705077207 */ /* 0x040fe20005800000 */
[----:B------:R-:W-:Y:S01]  /*3940*/  @!P1 IMAD.MOV R70, RZ, RZ, -R70 ;  /* 0x000000ffff469224 */ /* 0x000fe200078e0a46 */
[C---:B------:R-:W-:Y:S01]  /*3950*/  SEL R6, R5.reuse, R6, !P3 ;  /* 0x0000000605067207 */ /* 0x040fe20005800000 */
[----:B------:R-:W-:Y:S01]  /*3960*/  @!P0 IMAD.MOV R86, RZ, RZ, -R86 ;  /* 0x000000ffff568224 */ /* 0x000fe200078e0a56 */
[C---:B------:R-:W-:Y:S01]  /*3970*/  SEL R8, R5.reuse, R8, !P3 ;  /* 0x0000000805087207 */ /* 0x040fe20005800000 */
[----:B------:R-:W-:Y:S01]  /*3980*/  IMAD R3, R2, UR4, RZ ;  /* 0x0000000402037c24 */ /* 0x000fe2000f8e02ff */
[C---:B------:R-:W-:Y:S01]  /*3990*/  SEL R9, R5.reuse, R9, !P3 ;  /* 0x0000000905097207 */ /* 0x040fe20005800000 */
[----:B------:R-:W-:Y:S01]  /*39a0*/  @!P6 IMAD.MOV R100, RZ, RZ, -R100 ;  /* 0x000000ffff64e224 */ /* 0x000fe200078e0a64 */
[C---:B------:R-:W-:Y:S01]  /*39b0*/  SEL R10, R5.reuse, R10, !P3 ;  /* 0x0000000a050a7207 */ /* 0x040fe20005800000 */
[----:B------:R-:W-:Y:S01]  /*39c0*/  ULDC UR4, c[0x0][0x240] ;  /* 0x0000900000047ab9 */ /* 0x000fe20000000800 */
[C---:B------:R-:W-:Y:S01]  /*39d0*/  SEL R11, R5.reuse, R11, !P3 ;  /* 0x0000000b050b7207 */ /* 0x040fe20005800000 */
[----:B------:R-:W-:Y:S01]  /*39e0*/  IMAD R46, R46, UR4, RZ ;  /* 0x000000042e2e7c24 */ /* 0x000fe2000f8e02ff */
[----:B------:R-:W-:Y:S01]  /*39f0*/  SEL R12, R5, R12, !P3 ;  /* 0x0000000c050c7207 */ /* 0x000fe20005800000 */
[----:B------:R-:W-:Y:S01]  /*3a00*/  IMAD R7, R7, UR4, RZ ;  /* 0x0000000407077c24 */ /* 0x000fe2000f8e02ff */
[C---:B------:R-:W-:Y:S01]  /*3a10*/  SEL R13, R5.reuse, R13, !P3 ;  /* 0x0000000d050d7207 */ /* 0x040fe20005800000 */
[----:B------:R-:W-:Y:S01]  /*3a20*/  IMAD R43, R6, UR4, RZ ;  /* 0x00000004062b7c24 */ /* 0x000fe2000f8e02ff */
[C---:B------:R-:W-:Y:S01]  /*3a30*/  SEL R14, R5.reuse, R14, !P3 ;  /* 0x0000000e050e7207 */ /* 0x040fe20005800000 */
[----:B------:R-:W-:Y:S01]  /*3a40*/  IMAD R44, R8, UR4, RZ ;  /* 0x00000004082c7c24 */ /* 0x000fe2000f8e02ff */
[----:B------:R-:W-:Y:S01]  /*3a50*/  SEL R16, R5, R16, !P3 ;  /* 0x0000001005107207 */ /* 0x000fe20005800000 */
        /* <DEDUP_REMOVED lines=103> */
[----:B------:R-:W-:Y:S01]  /*40d0*/  SEL R86, R5, R86, !P3 ;  /* 0x0000005605567207 */ /* 0x000fe20005800000 */
[----:B------:R-:W-:Y:S01]  /*40e0*/  IMAD R56, R56, UR4, RZ ;  /* 0x0000000438387c24 */ /* 0x000fe2000f8e02ff */
[----:B------:R-:W-:Y:S01]  /*40f0*/  LEA R2, P0, R3, UR6, 0x1 ;  /* 0x0000000603027c11 */ /* 0x000fe2000f8008ff */
[----:B------:R-:W-:Y:S01]  /*4100*/  IMAD R70, R70, UR4, RZ ;  /* 0x0000000446467c24 */ /* 0x000fe2000f8e02ff */
[----:B------:R-:W-:Y:S01]  /*4110*/  SEL R5, R5, R100, !P3 ;  /* 0x0000006405057207 */ /* 0x000fe20005800000 */
[----:B------:R-:W-:Y:S01]  /*4120*/  IMAD R86, R86, UR4, RZ ;  /* 0x0000000456567c24 */ /* 0x000fe2000f8e02ff */
[----:B------:R-:W-:Y:S01]  /*4130*/  LEA.HI.X.SX32 R3, R3, UR7, 0x1, P0 ;  /* 0x0000000703037c11 */ /* 0x000fe200080f0eff */
[----:B------:R-:W-:Y:S01]  /*4140*/  ULDC.64 UR6, c[0x0][0x218] ;  /* 0x0000860000067ab9 */ /* 0x000fe20000000a00 */
[----:B------:R-:W-:Y:S01]  /*4150*/  IMAD R92, R92, UR4, RZ ;  /* 0x000000045c5c7c24 */ /* 0x000fe2000f8e02ff */
[----:B------:R-:W-:Y:S01]  /*4160*/  LEA R6, P5, R7, UR6, 0x1 ;  /* 0x0000000607067c11 */ /* 0x000fe2000f8a08ff */
[----:B------:R-:W-:Y:S01]  /*4170*/  IMAD R248, R5, UR4, RZ ;  /* 0x0000000405f87c24 */ /* 0x000fe2000f8e02ff */
[----:B------:R-:W-:Y:S01]  /*4180*/  LEA R5, P6, R46, UR6, 0x1 ;  /* 0x000000062e057c11 */ /* 0x000fe2000f8c08ff */
[----:B------:R-:W-:Y:S01]  /*4190*/  IMAD R94, R94, UR4, RZ ;  /* 0x000000045e5e7c24 */ /* 0x000fe2000f8e02ff */
[----:B------:R-:W-:Y:S01]  /*41a0*/  LEA R4, P3, R43, UR6, 0x1 ;  /* 0x000000062b047c11 */ /* 0x000fe2000f8608ff */
[----:B------:R-:W-:Y:S01]  /*41b0*/  IMAD R96, R96, UR4, RZ ;  /* 0x0000000460607c24 */ /* 0x000fe2000f8e02ff */
[----:B------:R-:W-:Y:S01]  /*41c0*/  LEA.HI.X.SX32 R9, R46, UR7, 0x1, P6 ;  /* 0x000000072e097c11 */ /* 0x000fe2000b0f0eff */
[----:B------:R0:W-:Y:S01]  /*41d0*/  STL [R1+0x20], R5 ;  /* 0x0000200501007387 */ /* 0x0001e20000100800 */
[----:B------:R-:W-:Y:S01]  /*41e0*/  LEA.HI.X.SX32 R8, R7, UR7, 0x1, P5 ;  /* 0x0000000707087c11 */ /* 0x000fe2000a8f0eff */
[----:B------:R-:W-:Y:S01]  /*41f0*/  IMAD R98, R98, UR4, RZ ;  /* 0x0000000462627c24 */ /* 0x000fe2000f8e02ff */
[----:B------:R-:W-:Y:S01]  /*4200*/  LEA R7, P5, R48, UR6, 0x1 ;  /* 0x0000000630077c11 */ /* 0x000fe2000f8a08ff */
[----:B------:R1:W-:Y:S01]  /*4210*/  STL [R1+0x18], R6 ;  /* 0x0000180601007387 */ /* 0x0003e20000100800 */
[----:B------:R-:W-:Y:S01]  /*4220*/  UMOV UR4, URZ ;  /* 0x0000003f00047c82 */ /* 0x000fe20008000000 */
[----:B------:R-:W-:-:S02]  /*4230*/  CS2R R100, SRZ ;  /* 0x0000000000647805 */ /* 0x000fc4000001ff00 */
[----:B------:R-:W-:Y:S01]  /*4240*/  LEA.HI.X.SX32 R154, R48, UR7, 0x1, P5 ;  /* 0x00000007309a7c11 */ /* 0x000fe2000a8f0eff */
[----:B------:R2:W-:Y:S01]  /*4250*/  STL [R1+0x10], R4 ;  /* 0x0000100401007387 */ /* 0x0005e20000100800 */
[----:B0-----:R-:W-:Y:S02]  /*4260*/  LEA R5, P2, R44, UR6, 0x1 ;  /* 0x000000062c057c11 */ /* 0x001fe4000f8408ff */
[----:B-1----:R-:W-:-:S03]  /*4270*/  LEA R6, P1, R45, UR6, 0x1 ;  /* 0x000000062d067c11 */ /* 0x002fc6000f8208ff */
[----:B------:R0:W-:Y:S01]  /*4280*/  STL [R1+0x8], R5 ;  /* 0x0000080501007387 */ /* 0x0001e20000100800 */
[----:B------:R-:W-:Y:S02]  /*4290*/  LEA.HI.X.SX32 R10, R44, UR7, 0x1, P2 ;  /* 0x000000072c0a7c11 */ /* 0x000fe400090f0eff */
[----:B--2---:R-:W-:Y:S01]  /*42a0*/  LEA R4, P0, R47, UR6, 0x1 ;  /* 0x000000062f047c11 */ /* 0x004fe2000f8008ff */
[----:B------:R1:W-:Y:S01]  /*42b0*/  STL [R1], R6 ;  /* 0x0000000601007387 */ /* 0x0003e20000100800 */
[----:B------:R-:W-:Y:S02]  /*42c0*/  LEA.HI.X.SX32 R11, R45, UR7, 0x1, P1 ;  /* 0x000000072d0b7c11 */ /* 0x000fe400088f0eff */
[----:B------:R-:W-:Y:S02]  /*42d0*/  CS2R R44, SRZ ;  /* 0x00000000002c7805 */ /* 0x000fe4000001ff00 */
[----:B------:R-:W-:Y:S01]  /*42e0*/  LEA.HI.X.SX32 R12, R47, UR7, 0x1, P0 ;  /* 0x000000072f0c7c11 */ /* 0x000fe200080f0eff */
[----:B------:R2:W-:Y:S01]  /*42f0*/  STL [R1+0x24], R9 ;  /* 0x0000240901007387 */ /* 0x0005e20000100800 */
[----:B------:R-:W-:-:S02]  /*4300*/  CS2R R46, SRZ ;  /* 0x00000000002e7805 */ /* 0x000fc4000001ff00 */
[----:B0-----:R-:W-:Y:S01]  /*4310*/  LEA R5, P4, R49, UR6, 0x1 ;  /* 0x0000000631057c11 */ /* 0x001fe2000f8808ff */
[----:B------:R0:W-:Y:S01]  /*4320*/  STL [R1+0x1c], R8 ;  /* 0x00001c0801007387 */ /* 0x0001e20000100800 */
[----:B-1----:R-:W-:Y:S02]  /*4330*/  LEA R6, P6, R51, UR6, 0x1 ;  /* 0x0000000633067c11 */ /* 0x002fe4000f8c08ff */
[----:B------:R-:W-:Y:S02]  /*4340*/  LEA.HI.X.SX32 R13, R49, UR7, 0x1, P4 ;  /* 0x00000007310d7c11 */ /* 0x000fe4000a0f0eff */
[----:B------:R-:W-:Y:S02]  /*4350*/  CS2R R48, SRZ ;  /* 0x0000000000307805 */ /* 0x000fe4000001ff00 */
[----:B--2---:R-:W-:Y:S02]  /*4360*/  LEA.HI.X.SX32 R9, R43, UR7, 0x1, P3 ;  /* 0x000000072b097c11 */ /* 0x004fe400098f0eff */
[----:B------:R-:W-:-:S02]  /*4370*/  LEA.HI.X.SX32 R14, R51, UR7, 0x1, P6 ;  /* 0x00000007330e7c11 */ /* 0x000fc4000b0f0eff */
[C---:B0-----:R-:W-:Y:S01]  /*4380*/  LEA R8, P3, R53.reuse, UR6, 0x1 ;  /* 0x0000000635087c11 */ /* 0x041fe2000f8608ff */
[----:B------:R0:W-:Y:S03]  /*4390*/  STL [R1+0x14], R9 ;  /* 0x0000140901007387 */ /* 0x0001e60000100800 */
[----:B------:R-:W-:Y:S01]  /*43a0*/  LEA.HI.X.SX32 R153, R53, UR7, 0x1, P3 ;  /* 0x0000000735997c11 */ /* 0x000fe200098f0eff */
[----:B------:R1:W-:Y:S04]  /*43b0*/  STL [R1+0xc], R10 ;  /* 0x00000c0a01007387 */ /* 0x0003e80000100800 */
[----:B------:R2:W-:Y:S01]  /*43c0*/  STL [R1+0x4], R11 ;  /* 0x0000040b01007387 */ /* 0x0005e20000100800 */
[----:B0-----:R-:W-:-:S03]  /*43d0*/  LEA R9, P2, R55, UR6, 0x1 ;  /* 0x0000000637097c11 */ /* 0x001fc6000f8408ff */
[----:B------:R0:W-:Y:S01]  /*43e0*/  STL [R1+0x28], R12 ;  /* 0x0000280c01007387 */ /* 0x0001e20000100800 */
[----:B-1----:R-:W-:-:S03]  /*43f0*/  LEA R10, P1, R16, UR6, 0x1 ;  /* 0x00000006100a7c11 */ /* 0x002fc6000f8208ff */
[----:B------:R1:W-:Y:S01]  /*4400*/  STL [R1+0x2c], R13 ;  /* 0x00002c0d01007387 */ /* 0x0003e20000100800 */
[----:B------:R-:W-:Y:S02]  /*4410*/  LEA.HI.X.SX32 R155, R55, UR7, 0x1, P2 ;  /* 0x00000007379b7c11 */ /* 0x000fe400090f0eff */
[----:B--2---:R-:W-:Y:S01]  /*4420*/  LEA R11, P0, R17, UR6, 0x1 ;  /* 0x00000006110b7c11 */ /* 0x004fe2000f8008ff */
[----:B------:R2:W-:Y:S01]  /*4430*/  STL [R1+0x30], R14 ;  /* 0x0000300e01007387 */ /* 0x0005e20000100800 */
[----:B0-----:R-:W-:-:S03]  /*4440*/  LEA R12, P4, R18, UR6, 0x1 ;  /* 0x00000006120c7c11 */ /* 0x001fc6000f8808ff */
[----:B------:R0:W-:Y:S01]  /*4450*/  STL [R1+0x34], R154 ;  /* 0x0000349a01007387 */ /* 0x0001e20000100800 */
[----:B-1----:R-:W-:-:S03]  /*4460*/  LEA R13, P6, R19, UR6, 0x1 ;  /* 0x00000006130d7c11 */ /* 0x002fc6000f8c08ff */
[----:B------:R1:W-:Y:S01]  /*4470*/  STL [R1+0x38], R153 ;  /* 0x0000389901007387 */ /* 0x0003e20000100800 */
[----:B--2---:R-:W-:Y:S02]  /*4480*/  LEA R14, P5, R20, UR6, 0x1 ;  /* 0x00000006140e7c11 */ /* 0x004fe4000f8a08ff */
[----:B0-----:R-:W-:Y:S02]  /*4490*/  LEA R154, P3, R50, UR6, 0x1 ;  /* 0x00000006329a7c11 */ /* 0x001fe4000f8608ff */
[----:B-1----:R-:W-:-:S03]  /*44a0*/  LEA R153, P2, R21, UR6, 0x1 ;  /* 0x0000000615997c11 */ /* 0x002fc6000f8408ff */
[----:B------:R0:W-:Y:S04]  /*44b0*/  STL [R1+0x110], R154 ;  /* 0x0001109a01007387 */ /* 0x0001e80000100800 */
[----:B------:R-:W-:Y:S04]  /*44c0*/  STL [R1+0x3c], R155 ;  /* 0x00003c9b01007387 */ /* 0x000fe80000100800 */
[----:B------:R1:W-:Y:S01]  /*44d0*/  STL [R1+0x114], R153 ;  /* 0x0001149901007387 */ /* 0x0003e20000100800 */
[----:B0-----:R-:W-:Y:S02]  /*44e0*/  LEA.HI.X.SX32 R154, R16, UR7, 0x1, P1 ;  /* 0x00000007109a7c11 */ /* 0x001fe400088f0eff */
[----:B------:R-:W-:-:S03]  /*44f0*/  LEA R16, P1, R22, UR6, 0x1 ;  /* 0x0000000616107c11 */ /* 0x000fc6000f8208ff */
[----:B------:R-:W-:Y:S01]  /*4500*/  STL [R1+0x40], R154 ;  /* 0x0000409a01007387 */ /* 0x000fe20000100800 */
[----:B-1----:R-:W-:-:S03]  /*4510*/  LEA.HI.X.SX32 R153, R17, UR7, 0x1, P0 ;  /* 0x0000000711997c11 */ /* 0x002fc600080f0eff */
[----:B------:R0:W-:Y:S01]  /*4520*/  STL [R1+0x118], R16 ;  /* 0x0001181001007387 */ /* 0x0001e20000100800 */
[----:B------:R-:W-:-:S03]  /*4530*/  LEA R17, P0, R23, UR6, 0x1 ;  /* 0x0000000617117c11 */ /* 0x000fc6000f8008ff */
[----:B------:R-:W-:Y:S04]  /*4540*/  STL [R1+0x44], R153 ;  /* 0x0000449901007387 */ /* 0x000fe80000100800 */
[----:B------:R1:W-:Y:S01]  /*4550*/  STL [R1+0x11c], R17 ;  /* 0x00011c1101007387 */ /* 0x0003e20000100800 */
[----:B0-----:R-:W-:Y:S02]  /*4560*/  LEA.HI.X.SX32 R16, R18, UR7, 0x1, P4 ;  /* 0x0000000712107c11 */ /* 0x001fe4000a0f0eff */
[----:B------:R-:W-:-:S03]  /*4570*/  LEA R18, P4, R24, UR6, 0x1 ;  /* 0x0000000618127c11 */ /* 0x000fc6000f8808ff */
[----:B------:R0:W-:Y:S01]  /*4580*/  STL [R1+0x48], R16 ;  /* 0x0000481001007387 */ /* 0x0001e20000100800 */
[----:B-1----:R-:W-:-:S03]  /*4590*/  LEA.HI.X.SX32 R17, R19, UR7, 0x1, P6 ;  /* 0x0000000713117c11 */ /* 0x002fc6000b0f0eff */
[----:B------:R1:W-:Y:S04]  /*45a0*/  STL [R1+0x120], R18 ;  /* 0x0001201201007387 */ /* 0x0003e80000100800 */
[----:B------:R2:W-:Y:S01]  /*45b0*/  STL [R1+0x4c], R17 ;  /* 0x00004c1101007387 */ /* 0x0005e20000100800 */
[----:B0-----:R-:W-:Y:S02]  /*45c0*/  LEA R16, P6, R25, UR6, 0x1 ;  /* 0x0000000619107c11 */ /* 0x001fe4000f8c08ff */
[----:B-1----:R-:W-:-:S03]  /*45d0*/  LEA.HI.X.SX32 R18, R20, UR7, 0x1, P5 ;  /* 0x0000000714127c11 */ /* 0x002fc6000a8f0eff */
[----:B------:R0:W-:Y:S01]  /*45e0*/  STL [R1+0x124], R16 ;  /* 0x0001241001007387 */ /* 0x0001e20000100800 */
[----:B--2---:R-:W-:-:S03]  /*45f0*/  LEA R17, P5, R26, UR6, 0x1 ;  /* 0x000000061a117c11 */ /* 0x004fc6000f8a08ff */
[----:B------:R1:W-:Y:S04]  /*4600*/  STL [R1+0x50], R18 ;  /* 0x0000501201007387 */ /* 0x0003e80000100800 */
[----:B------:R2:W-:Y:S01]  /*4610*/  STL [R1+0x128], R17 ;  /* 0x0001281101007387 */ /* 0x0005e20000100800 */
[----:B0-----:R-:W-:Y:S02]  /*4620*/  LEA.HI.X.SX32 R16, R50, UR7, 0x1, P3 ;  /* 0x0000000732107c11 */ /* 0x001fe400098f0eff */
[----:B------:R-:W-:Y:S02]  /*4630*/  CS2R R50, SRZ ;  /* 0x0000000000327805 */ /* 0x000fe4000001ff00 */
[----:B-1----:R-:W-:Y:S01]  /*4640*/  LEA R18, P3, R27, UR6, 0x1 ;  /* 0x000000061b127c11 */ /* 0x002fe2000f8608ff */
[----:B------:R0:W-:Y:S01]  /*4650*/  STL [R1+0x54], R16 ;  /* 0x0000541001007387 */ /* 0x0001e20000100800 */
[----:B--2---:R-:W-:-:S03]  /*4660*/  LEA.HI.X.SX32 R17, R21, UR7, 0x1, P2 ;  /* 0x0000000715117c11 */ /* 0x004fc600090f0eff */
        /* <DEDUP_REMOVED lines=9> */
[----:B-1----:R-:W-:-:S03]  /*4700*/  LEA R18, P0, R29, UR6, 0x1 ;  /* 0x000000061d127c11 */ /* 0x002fc6000f8008ff */
[----:B------:R0:W-:Y:S01]  /*4710*/  STL [R1+0x60], R16 ;  /* 0x0000601001007387 */ /* 0x0001e20000100800 */
[----:B--2---:R-:W-:-:S03]  /*4720*/  LEA.HI.X.SX32 R17, R24, UR7, 0x1, P4 ;  /* 0x0000000718117c11 */ /* 0x004fc6000a0f0eff */
[----:B------:R1:W-:Y:S04]  /*4730*/  STL [R1+0x138], R18 ;  /* 0x0001381201007387 */ /* 0x0003e80000100800 */
[----:B------:R2:W-:Y:S01]  /*4740*/  STL [R1+0x64], R17 ;  /* 0x0000641101007387 */ /* 0x0005e20000100800 */
[----:B0-----:R-:W-:Y:S02]  /*4750*/  LEA R16, P4, R30, UR6, 0x1 ;  /* 0x000000061e107c11 */ /* 0x001fe4000f8808ff */
[----:B-1----:R-:W-:-:S03]  /*4760*/  LEA.HI.X.SX32 R18, R25, UR7, 0x1, P6 ;  /* 0x0000000719127c11 */ /* 0x002fc6000b0f0eff */
[----:B------:R0:W-:Y:S01]  /*4770*/  STL [R1+0x13c], R16 ;  /* 0x00013c1001007387 */ /* 0x0001e20000100800 */
[----:B------:R-:W-:Y:S02]  /*4780*/  CS2R R24, SRZ ;  /* 0x0000000000187805 */ /* 0x000fe4000001ff00 */
[----:B--2---:R-:W-:Y:S01]  /*4790*/  LEA R17, P6, R31, UR6, 0x1 ;  /* 0x000000061f117c11 */ /* 0x004fe2000f8c08ff */
[----:B------:R1:W-:Y:S04]  /*47a0*/  STL [R1+0x68], R18 ;  /* 0x0000681201007387 */ /* 0x0003e80000100800 */
[----:B------:R2:W-:Y:S01]  /*47b0*/  STL [R1+0x140], R17 ;  /* 0x0001401101007387 */ /* 0x0005e20000100800 */
[----:B0-----:R-:W-:Y:S02]  /*47c0*/  LEA.HI.X.SX32 R16, R26, UR7, 0x1, P5 ;  /* 0x000000071a107c11 */ /* 0x001fe4000a8f0eff */
[----:B-1----:R-:W-:-:S03]  /*47d0*/  LEA R18, P5, R32, UR6, 0x1 ;  /* 0x0000000620127c11 */ /* 0x002fc6000f8a08ff */
[----:B------:R0:W-:Y:S01]  /*47e0*/  STL [R1+0x6c], R16 ;  /* 0x00006c1001007387 */ /* 0x0001e20000100800 */
[----:B--2---:R-:W-:-:S03]  /*47f0*/  LEA.HI.X.SX32 R17, R27, UR7, 0x1, P3 ;  /* 0x000000071b117c11 */ /* 0x004fc600098f0eff */
[----:B------:R1:W-:Y:S01]  /*4800*/  STL [R1+0x144], R18 ;  /* 0x0001441201007387 */ /* 0x0003e20000100800 */
[----:B------:R-:W-:-:S03]  /*4810*/  CS2R R26, SRZ ;  /* 0x00000000001a7805 */ /* 0x000fc6000001ff00 */
        /* <DEDUP_REMOVED lines=77> */
[----:B------:R-:W-:-:S02]  /*4cf0*/  CS2R R56, SRZ ;  /* 0x0000000000387805 */ /* 0x000fc4000001ff00 */
        /* <DEDUP_REMOVED lines=81> */
[----:B0-----:R-:W-:Y:S01]  /*5210*/  LEA R16, P6, R248, UR6, 0x1 ;  /* 0x00000006f8107c11 */ /* 0x001fe2000f8c08ff */
[----:B------:R-:W-:Y:S01]  /*5220*/  UIADD3 UR6, UR8, 0x4000, URZ ;  /* 0x0000400008067890 */ /* 0x000fe2000fffe03f */
[----:B-1----:R-:W-:-:S03]  /*5230*/  LEA.HI.X.SX32 R18, R88, UR7, 0x1, P5 ;  /* 0x0000000758127c11 */ /* 0x002fc6000a8f0eff */
[----:B------:R0:W-:Y:S01]  /*5240*/  STL [R1+0x1cc], R16 ;  /* 0x0001cc1001007387 */ /* 0x0001e20000100800 */
[----:B------:R-:W-:Y:S01]  /*5250*/  USHF.R.U32.HI UR14, URZ, 0x4, UR6 ;  /* 0x000000043f0e7899 */ /* 0x000fe20008011606 */
[----:B------:R-:W-:Y:S01]  /*5260*/  LEA.HI.X.SX32 R248, R248, UR7, 0x1, P6 ;  /* 0x00000007f8f87c11 */ /* 0x000fe2000b0f0eff */
[----:B------:R-:W-:Y:S01]  /*5270*/  UIADD3 UR6, UP0, UR12, 0x80, URZ ;  /* 0x000000800c067890 */ /* 0x000fe2000ff1e03f */
[----:B--2---:R-:W-:Y:S01]  /*5280*/  LEA.HI.X.SX32 R17, R90, UR7, 0x1, P3 ;  /* 0x000000075a117c11 */ /* 0x004fe200098f0eff */
[----:B------:R1:W-:Y:S01]  /*5290*/  STL [R1+0xf8], R18 ;  /* 0x0000f81201007387 */ /* 0x0003e20000100800 */
[----:B------:R-:W-:Y:S01]  /*52a0*/  USGXT.U32 UR14, UR14, 0xe ;  /* 0x0000000e0e0e789a */ /* 0x000fe20008000000 */
[----:B------:R-:W-:Y:S02]  /*52b0*/  CS2R R88, SRZ ;  /* 0x0000000000587805 */ /* 0x000fe4000001ff00 */
[----:B------:R-:W-:Y:S01]  /*52c0*/  CS2R R90, SRZ ;  /* 0x00000000005a7805 */ /* 0x000fe2000001ff00 */
[----:B------:R2:W-:Y:S01]  /*52d0*/  STL [R1+0xfc], R17 ;  /* 0x0000fc1101007387 */ /* 0x0005e20000100800 */
[----:B0-----:R-:W-:-:S02]  /*52e0*/  LEA.HI.X.SX32 R16, R92, UR7, 0x1, P2 ;  /* 0x000000075c107c11 */ /* 0x001fc400090f0eff */
[----:B------:R-:W-:Y:S02]  /*52f0*/  CS2R R92, SRZ ;  /* 0x00000000005c7805 */ /* 0x000fe4000001ff00 */
[----:B-1----:R-:W-:Y:S01]  /*5300*/  LEA.HI.X.SX32 R18, R94, UR7, 0x1, P1 ;  /* 0x000000075e127c11 */ /* 0x002fe200088f0eff */
[----:B------:R0:W-:Y:S01]  /*5310*/  STL [R1+0x100], R16 ;  /* 0x0001001001007387 */ /* 0x0001e20000100800 */
[----:B------:R-:W-:Y:S02]  /*5320*/  CS2R R94, SRZ ;  /* 0x00000000005e7805 */ /* 0x000fe4000001ff00 */
[----:B--2---:R-:W-:Y:S01]  /*5330*/  LEA.HI.X.SX32 R17, R96, UR7, 0x1, P0 ;  /* 0x0000000760117c11 */ /* 0x004fe200080f0eff */
[----:B------:R1:W-:Y:S01]  /*5340*/  STL [R1+0x104], R18 ;  /* 0x0001041201007387 */ /* 0x0003e20000100800 */
[----:B------:R-:W-:-:S03]  /*5350*/  CS2R R96, SRZ ;  /* 0x0000000000607805 */ /* 0x000fc6000001ff00 */
[----:B------:R1:W-:Y:S01]  /*5360*/  STL [R1+0x108], R17 ;  /* 0x0001081101007387 */ /* 0x0003e20000100800 */
[----:B0-----:R-:W-:Y:S01]  /*5370*/  LEA.HI.X.SX32 R16, R98, UR7, 0x1, P4 ;  /* 0x0000000762107c11 */ /* 0x001fe2000a0f0eff */
[----:B------:R-:W-:Y:S01]  /*5380*/  UIADD3.X UR7, UR4, 0x40000040, URZ, UP0, !UPT ;  /* 0x4000004004077890 */ /* 0x000fe200087fe43f */
[----:B------:R-:W-:Y:S01]  /*5390*/  CS2R R98, SRZ ;  /* 0x0000000000627805 */ /* 0x000fe2000001ff00 */
[----:B------:R-:W-:Y:S02]  /*53a0*/  UIADD3 UR9, UP0, UR14, 0x2, URZ ;  /* 0x000000020e097890 */ /* 0x000fe4000ff1e03f */
[----:B------:R1:W-:Y:S01]  /*53b0*/  STL [R1+0x10c], R16 ;  /* 0x00010c1001007387 */ /* 0x0003e20000100800 */
[----:B------:R-:W-:Y:S01]  /*53c0*/  UMOV UR4, UR6 ;  /* 0x0000000600047c82 */ /* 0x000fe20008000000 */
[----:B------:R-:W-:Y:S02]  /*53d0*/  UIADD3.X UR10, UR5, 0x40000040, URZ, UP0, !UPT ;  /* 0x40000040050a7890 */ /* 0x000fe400087fe43f */
[----:B------:R1:W-:Y:S01]  /*53e0*/  STL [R1+0x1d0], R15 ;  /* 0x0001d00f01007387 */ /* 0x0003e20000100800 */
[----:B------:R-:W-:Y:S01]  /*53f0*/  UMOV UR5, UR7 ;  /* 0x0000000700057c82 */ /* 0x000fe20008000000 */
[----:B------:R-:W-:Y:S01]  /*5400*/  UMOV UR6, UR9 ;  /* 0x0000000900067c82 */ /* 0x000fe20008000000 */
[----:B------:R-:W-:-:S02]  /*5410*/  UIADD3.64 UR40, UR4, 0x80, URZ ;  /* 0x0000008004287897 */ /* 0x000fc4000fffe03f */
[----:B------:R-:W-:Y:S01]  /*5420*/  UMOV UR7, UR10 ;  /* 0x0000000a00077c82 */ /* 0x000fe20008000000 */
[----:B------:R-:W-:Y:S02]  /*5430*/  UIADD3.64 UR36, UR4, 0x100, URZ ;  /* 0x0000010004247897 */ /* 0x000fe4000fffe03f */
[----:B------:R-:W-:Y:S02]  /*5440*/  UIADD3.64 UR32, UR4, 0x180, URZ ;  /* 0x0000018004207897 */ /* 0x000fe4000fffe03f */
[----:B------:R-:W-:Y:S02]  /*5450*/  UIADD3.64 UR28, UR4, 0x200, URZ ;  /* 0x00000200041c7897 */ /* 0x000fe4000fffe03f */
[----:B------:R-:W-:Y:S02]  /*5460*/  UIADD3.64 UR24, UR4, 0x280, URZ ;  /* 0x0000028004187897 */ /* 0x000fe4000fffe03f */
[----:B------:R-:W-:Y:S02]  /*5470*/  UIADD3.64 UR20, UR4, 0x300, URZ ;  /* 0x0000030004147897 */ /* 0x000fe4000fffe03f */
[----:B------:R-:W-:-:S02]  /*5480*/  UIADD3.64 UR42, UR6, 0x2, URZ ;  /* 0x00000002062a7897 */ /* 0x000fc4000fffe03f */
[----:B-1----:R-:W-:-:S12]  /*5490*/  UIADD3.64 UR38, UR6, 0x4, URZ ;  /* 0x0000000406267897 */ /* 0x002fd8000fffe03f */
.L_x_1:
[----:B------:R-:W0:Y:S01]  /*54a0*/  LDC R15, c[0x0][0x238] ;  /* 0x00008e00ff0f7b82 */ /* 0x000e220000000800 */
[----:B-----5:R1:W-:Y:S01]  /*54b0*/  STL [R1+0x1d8], R0 ;  /* 0x0001d80001007387 */ /* 0x0203e20000100800 */
[C---:B------:R-:W-:Y:S02]  /*54c0*/  ISETP.GT.AND P0, PT, R250.reuse, 0x2, PT ;  /* 0x00000002fa00780c */ /* 0x040fe40003f04270 */
[----:B------:R-:W-:Y:S01]  /*54d0*/  PRMT R169, RZ, 0x7610, R169 ;  /* 0x00007610ffa97816 */ /* 0x000fe200000000a9 */
[----:B------:R-:W2:Y:S01]  /*54e0*/  LDL.LU R222, [R1+0x50] ;  /* 0x0000500001de7983 */ /* 0x000ea20000300800 */
[----:B------:R-:W-:Y:S02]  /*54f0*/  PRMT R213, RZ, 0x7610, R213 ;  /* 0x00007610ffd57816 */ /* 0x000fe400000000d5 */
[----:B------:R-:W-:Y:S01]  /*5500*/  ISETP.GT.AND P4, PT, R250, 0x6, PT ;  /* 0x00000006fa00780c */ /* 0x000fe20003f84270 */
[----:B------:R-:W3:Y:S01]  /*5510*/  LDC R22, c[0x0][0x238] ;  /* 0x00008e00ff167b82 */ /* 0x000ee20000000800 */
[----:B------:R-:W-:Y:S01]  /*5520*/  PRMT R194, RZ, 0x7610, R194 ;  /* 0x00007610ffc27816 */ /* 0x000fe200000000c2 */
[----:B------:R-:W4:Y:S01]  /*5530*/  LDL.LU R220, [R1+0x4c] ;  /* 0x00004c0001dc7983 */ /* 0x000f220000300800 */
[----:B------:R-:W-:-:S02]  /*5540*/  PRMT R176, RZ, 0x7610, R176 ;  /* 0x00007610ffb07816 */ /* 0x000fc400000000b0 */
[----:B------:R-:W-:Y:S01]  /*5550*/  PRMT R184, RZ, 0x7610, R184 ;  /* 0x00007610ffb87816 */ /* 0x000fe200000000b8 */
[----:B------:R-:W4:Y:S01]  /*5560*/  LDL R225, [R1+0x38] ;  /* 0x0000380001e17983 */ /* 0x000f220000100800 */
[C---:B------:R-:W-:Y:S01]  /*5570*/  ISETP.GT.AND P3, PT, R250.reuse, 0x5, PT ;  /* 0x00000005fa00780c */ /* 0x040fe20003f64270 */
[----:B-1----:R-:W1:Y:S01]  /*5580*/  LDC R0, c[0x0][0x238] ;  /* 0x00008e00ff007b82 */ /* 0x002e620000000800 */
[----:B------:R-:W-:Y:S01]  /*5590*/  PRMT R154, RZ, 0x7610, R154 ;  /* 0x00007610ff9a7816 */ /* 0x000fe2000000009a */
[----:B------:R-:W4:Y:S01]  /*55a0*/  LDL R224, [R1+0x34] ;  /* 0x0000340001e07983 */ /* 0x000f220000100800 */
[----:B------:R-:W-:Y:S02]  /*55b0*/  PRMT R202, RZ, 0x7610, R202 ;  /* 0x00007610ffca7816 */ /* 0x000fe400000000ca */
[C---:B------:R-:W-:Y:S01]  /*55c0*/  ISETP.GT.AND P2, PT, R250.reuse, 0x4, PT ;  /* 0x00000004fa00780c */ /* 0x040fe20003f44270 */
[----:B------:R-:W4:Y:S01]  /*55d0*/  LDL R217, [R1+0x30] ;  /* 0x0000300001d97983 */ /* 0x000f220000100800 */
[----:B0-----:R-:W-:Y:S01]  /*55e0*/  IMAD.SHL.U32 R15, R15, 0x2, RZ ;  /* 0x000000020f0f7824 */ /* 0x001fe200078e00ff */
[----:B------:R-:W0:Y:S01]  /*55f0*/  LDC R158, c[0x0][0x238] ;  /* 0x00008e00ff9e7b82 */ /* 0x000e220000000800 */
[----:B------:R-:W-:Y:S01]  /*5600*/  PRMT R204, RZ, 0x7610, R204 ;  /* 0x00007610ffcc7816 */ /* 0x000fe200000000cc */
[----:B------:R-:W4:Y:S01]  /*5610*/  LDL.LU R223, [R1+0x3c] ;  /* 0x00003c0001df7983 */ /* 0x000f220000300800 */
[----:B------:R-:W-:Y:S01]  /*5620*/  IMAD.WIDE R16, R15, 0x2, R2 ;  /* 0x000000020f107825 */ /* 0x000fe200078e0202 */
[----:B------:R-:W-:-:S02]  /*5630*/  ISETP.GT.AND P1, PT, R250, 0x3, PT ;  /* 0x00000003fa00780c */ /* 0x000fc40003f24270 */
[----:B------:R-:W-:Y:S01]  /*5640*/  PRMT R177, RZ, 0x7610, R177 ;  /* 0x00007610ffb17816 */ /* 0x000fe200000000b1 */
[----:B------:R-:W4:Y:S01]  /*5650*/  LDL.LU R221, [R1+0x40] ;  /* 0x0000400001dd7983 */ /* 0x000f220000300800 */
[----:B------:R-:W0:Y:S01]  /*5660*/  LDC R15, c[0x0][0x238] ;  /* 0x00008e00ff0f7b82 */ /* 0x000e220000000800 */
[----:B---3--:R-:W-:Y:S02]  /*5670*/  IMAD R22, R22, 0x5, RZ ;  /* 0x0000000516167824 */ /* 0x008fe400078e02ff */
[----:B------:R-:W3:Y:S05]  /*5680*/  @P0 LDG.E.U16 R169, desc[UR16][R16.64] ;  /* 0x0000001010a90981 */ /* 0x000eea000c1e1500 */
[----:B------:R-:W0:Y:S01]  /*5690*/  LDC R20, c[0x0][0x238] ;  /* 0x00008e00ff147b82 */ /* 0x000e220000000800 */
[----:B-1----:R-:W-:-:S07]  /*56a0*/  IMAD R0, R0, 0xc, RZ ;  /* 0x0000000c00007824 */ /* 0x002fce00078e02ff */
[----:B------:R-:W1:Y:S01]  /*56b0*/  LDC R159, c[0x0][0x238] ;  /* 0x00008e00ff9f7b82 */ /* 0x000e620000000800 */
[----:B------:R-:W-:Y:S01]  /*56c0*/  PRMT R163, RZ, 0x7610, R163 ;  /* 0x00007610ffa37816 */ /* 0x000fe200000000a3 */
[----:B------:R-:W-:-:S06]  /*56d0*/  IMAD.WIDE R22, R22, 0x2, R2 ;  /* 0x0000000216167825 */ /* 0x000fcc00078e0202 */
[----:B------:R-:W1:Y:S01]  /*56e0*/  LDC R18, c[0x0][0x238] ;  /* 0x00008e00ff127b82 */ /* 0x000e620000000800 */
[----:B0-----:R-:W-:Y:S01]  /*56f0*/  IMAD R15, R15, 0x6, RZ ;  /* 0x000000060f0f7824 */ /* 0x001fe200078e02ff */
[----:B------:R-:W-:Y:S01]  /*5700*/  ISETP.GT.AND P0, PT, R250, 0x7, PT ;  /* 0x00000007fa00780c */ /* 0x000fe20003f04270 */
[----:B------:R-:W-:Y:S01]  /*5710*/  IMAD R158, R158, 0xa, RZ ;  /* 0x0000000a9e9e7824 */ /* 0x000fe200078e02ff */
[----:B------:R0:W3:Y:S01]  /*5720*/  @P3 LDG.E.U16 R202, desc[UR16][R22.64] ;  /* 0x0000001016ca3981 */ /* 0x0000e2000c1e1500 */
[----:B------:R-:W-:-:S03]  /*5730*/  IMAD.WIDE R152, R15, 0x2, R2 ;  /* 0x000000020f987825 */ /* 0x000fc600078e0202 */
[----:B------:R-:W0:Y:S01]  /*5740*/  LDC R15, c[0x0][0x238] ;  /* 0x00008e00ff0f7b82 */ /* 0x000e220000000800 */
[----:B------:R-:W-:Y:S01]  /*5750*/  IMAD.SHL.U32 R20, R20, 0x4, RZ ;  /* 0x0000000414147824 */ /* 0x000fe200078e00ff */
[----:B------:R-:W3:Y:S06]  /*5760*/  @P4 LDG.E.U16 R194, desc[UR16][R152.64] ;  /* 0x0000001098c24981 */ /* 0x000eec000c1e1500 */
[----:B------:R-:W0:Y:S01]  /*5770*/  LDC R186, c[0x0][0x238] ;  /* 0x00008e00ffba7b82 */ /* 0x000e220000000800 */
[----:B-1----:R-:W-:Y:S01]  /*5780*/  IMAD R159, R159, 0x9, RZ ;  /* 0x000000099f9f7824 */ /* 0x002fe200078e02ff */
[----:B------:R-:W-:Y:S01]  /*5790*/  PRMT R168, RZ, 0x7610, R168 ;  /* 0x00007610ffa87816 */ /* 0x000fe200000000a8 */
[----:B0-----:R-:W-:Y:S01]  /*57a0*/  IMAD.WIDE R22, R158, 0x2, R2 ;  /* 0x000000029e167825 */ /* 0x001fe200078e0202 */
[----:B------:R-:W-:Y:S01]  /*57b0*/  PRMT R160, RZ, 0x7610, R160 ;  /* 0x00007610ffa07816 */ /* 0x000fe200000000a0 */
[----:B------:R-:W3:Y:S02]  /*57c0*/  LDL.LU R219, [R1+0x44] ;  /* 0x0000440001db7983 */ /* 0x000ee40000300800 */
[----:B------:R-:W-:-:S02]  /*57d0*/  IMAD R18, R18, 0x3, RZ ;  /* 0x0000000312127824 */ /* 0x000fc400078e02ff */
[----:B------:R-:W-:Y:S01]  /*57e0*/  IMAD R15, R15, 0x7, RZ ;  /* 0x000000070f0f7824 */ /* 0x000fe200078e02ff */
[----:B------:R-:W-:Y:S01]  /*57f0*/  ISETP.GT.AND P4, PT, R250, 0xb, PT ;  /* 0x0000000bfa00780c */ /* 0x000fe20003f84270 */
[----:B------:R-:W0:Y:S01]  /*5800*/  LDC R158, c[0x0][0x238] ;  /* 0x00008e00ff9e7b82 */ /* 0x000e220000000800 */
[--C-:B------:R-:W-:Y:S01]  /*5810*/  IMAD.WIDE R20, R20, 0x2, R2.reuse ;  /* 0x0000000214147825 */ /* 0x100fe200078e0202 */
[----:B------:R-:W-:Y:S01]  /*5820*/  ISETP.GT.AND P3, PT, R250, 0xa, PT ;  /* 0x0000000afa00780c */ /* 0x000fe20003f64270 */
[----:B------:R-:W3:Y:S02]  /*5830*/  LDL.LU R218, [R1+0x48] ;  /* 0x0000480001da7983 */ /* 0x000ee40000300800 */
[--C-:B------:R-:W-:Y:S02]  /*5840*/  IMAD.WIDE R16, R15, 0x2, R2.reuse ;  /* 0x000000020f107825 */ /* 0x100fe400078e0202 */
[----:B------:R1:W3:Y:S01]  /*5850*/  @P2 LDG.E.U16 R204, desc[UR16][R20.64] ;  /* 0x0000001014cc2981 */ /* 0x0002e2000c1e1500 */
[----:B------:R-:W0:Y:S01]  /*5860*/  LDC R15, c[0x0][0x238] ;  /* 0x00008e00ff0f7b82 */ /* 0x000e220000000800 */
[----:B------:R-:W-:-:S02]  /*5870*/  IMAD.WIDE R18, R18, 0x2, R2 ;  /* 0x0000000212127825 */ /* 0x000fc400078e0202 */
[----:B------:R1:W3:Y:S01]  /*5880*/  @P0 LDG.E.U16 R213, desc[UR16][R16.64] ;  /* 0x0000001010d50981 */ /* 0x0002e2000c1e1500 */
[----:B------:R-:W-:Y:S02]  /*5890*/  ISETP.GT.AND P2, PT, R250, 0x9, PT ;  /* 0x00000009fa00780c */ /* 0x000fe40003f44270 */
[----:B------:R-:W-:Y:S01]  /*58a0*/  PRMT R200, RZ, 0x7610, R200 ;  /* 0x00007610ffc87816 */ /* 0x000fe200000000c8 */
[----:B------:R-:W3:Y:S01]  /*58b0*/  @P3 LDG.E.U16 R168, desc[UR16][R22.64] ;  /* 0x0000001016a83981 */ /* 0x000ee2000c1e1500 */
[----:B-1----:R-:W-:-:S03]  /*58c0*/  IMAD.WIDE R20, R159, 0x2, R2 ;  /* 0x000000029f147825 */ /* 0x002fc600078e0202 */
[----:B------:R-:W3:Y:S01]  /*58d0*/  @P1 LDG.E.U16 R177, desc[UR16][R18.64] ;  /* 0x0000001012b11981 */ /* 0x000ee2000c1e1500 */
[----:B------:R-:W-:Y:S01]  /*58e0*/  IMAD.WIDE R16, R0, 0x2, R2 ;  /* 0x0000000200107825 */ /* 0x000fe200078e0202 */
[----:B------:R-:W-:Y:S01]  /*58f0*/  PRMT R155, RZ, 0x7610, R155 ;  /* 0x00007610ff9b7816 */ /* 0x000fe2000000009b */
[----:B------:R-:W1:Y:S01]  /*5900*/  LDC R0, c[0x0][0x238] ;  /* 0x00008e00ff007b82 */ /* 0x000e620000000800 */
[----:B------:R-:W-:Y:S01]  /*5910*/  PRMT R214, RZ, 0x7610, R214 ;  /* 0x00007610ffd67816 */ /* 0x000fe200000000d6 */
[----:B0-----:R-:W-:Y:S01]  /*5920*/  IMAD R158, R158, 0xe, RZ ;  /* 0x0000000e9e9e7824 */ /* 0x001fe200078e02ff */
[----:B------:R-:W-:Y:S01]  /*5930*/  PRMT R193, RZ, 0x7610, R193 ;  /* 0x00007610ffc17816 */ /* 0x000fe200000000c1 */
[----:B------:R0:W3:Y:S01]  /*5940*/  @P2 LDG.E.U16 R160, desc[UR16][R20.64] ;  /* 0x0000001014a02981 */ /* 0x0000e2000c1e1500 */
[----:B------:R-:W-:Y:S01]  /*5950*/  IMAD.SHL.U32 R186, R186, 0x8, RZ ;  /* 0x00000008baba7824 */ /* 0x000fe200078e00ff */
[----:B------:R-:W-:Y:S02]  /*5960*/  PRMT R208, RZ, 0x7610, R208 ;  /* 0x00007610ffd07816 */ /* 0x000fe400000000d0 */
[----:B------:R-:W-:Y:S01]  /*5970*/  PRMT R201, RZ, 0x7610, R201 ;  /* 0x00007610ffc97816 */ /* 0x000fe200000000c9 */
[----:B------:R-:W-:Y:S01]  /*5980*/  IMAD R15, R15, 0xb, RZ ;  /* 0x0000000b0f0f7824 */ /* 0x000fe200078e02ff */
[----:B------:R-:W-:Y:S01]  /*5990*/  ISETP.GT.AND P0, PT, R250, 0xc, PT ;  /* 0x0000000cfa00780c */ /* 0x000fe20003f04270 */
[----:B------:R-:W0:Y:S01]  /*59a0*/  LDC R159, c[0x0][0x238] ;  /* 0x00008e00ff9f7b82 */ /* 0x000e220000000800 */
[----:B------:R-:W-:Y:S01]  /*59b0*/  PRMT R185, RZ, 0x7610, R185 ;  /* 0x00007610ffb97816 */ /* 0x000fe200000000b9 */
[----:B------:R-:W-:Y:S01]  /*59c0*/  IMAD.WIDE R152, R15, 0x2, R2 ;  /* 0x000000020f987825 */ /* 0x000fe200078e0202 */
[----:B------:R-:W-:Y:S01]  /*59d0*/  PRMT R179, RZ, 0x7610, R179 ;  /* 0x00007610ffb37816 */ /* 0x000fe200000000b3 */
[----:B------:R-:W3:Y:S04]  /*59e0*/  LDL.LU R247, [R1+0xe0] ;  /* 0x0000e00001f77983 */ /* 0x000ee80000300800 */
[----:B------:R0:W3:Y:S04]  /*59f0*/  @P4 LDG.E.U16 R176, desc[UR16][R152.64] ;  /* 0x0000001098b04981 */ /* 0x0000e8000c1e1500 */
[----:B------:R0:W3:Y:S01]  /*5a00*/  @P0 LDG.E.U16 R184, desc[UR16][R16.64] ;  /* 0x0000001010b80981 */ /* 0x0000e2000c1e1500 */
[----:B-1----:R-:W-:Y:S01]  /*5a10*/  IMAD.SHL.U32 R0, R0, 0x10, RZ ;  /* 0x0000001000007824 */ /* 0x002fe200078e00ff */
[----:B------:R-:W1:Y:S01]  /*5a20*/  LDC R15, c[0x0][0x238] ;  /* 0x00008e00ff0f7b82 */ /* 0x000e620000000800 */
[----:B------:R-:W-:Y:S01]  /*5a30*/  ISETP.GT.AND P1, PT, R250, 0x8, PT ;  /* 0x00000008fa00780c */ /* 0x000fe20003f24270 */
[--C-:B0-----:R-:W-:Y:S01]  /*5a40*/  IMAD.WIDE R20, R158, 0x2, R2.reuse ;  /* 0x000000029e147825 */ /* 0x101fe200078e0202 */
[----:B------:R-:W-:Y:S01]  /*5a50*/  ISETP.GT.AND P3, PT, R250, 0xf, PT ;  /* 0x0000000ffa00780c */ /* 0x000fe20003f64270 */
[----:B------:R-:W3:Y:S02]  /*5a60*/  LDL.LU R246, [R1+0x19c] ;  /* 0x00019c0001f67983 */ /* 0x000ee40000300800 */
[----:B------:R-:W-:-:S02]  /*5a70*/  IMAD.WIDE R152, R0, 0x2, R2 ;  /* 0x0000000200987825 */ /* 0x000fc400078e0202 */
[----:B------:R-:W0:Y:S01]  /*5a80*/  LDC R0, c[0x0][0x238] ;  /* 0x00008e00ff007b82 */ /* 0x000e220000000800 */
[C---:B------:R-:W-:Y:S02]  /*5a90*/  ISETP.GT.AND P4, PT, R250.reuse, 0x10, PT ;  /* 0x00000010fa00780c */ /* 0x040fe40003f84270 */
[----:B------:R-:W-:Y:S01]  /*5aa0*/  ISETP.GT.AND P0, PT, R250, 0x11, PT ;  /* 0x00000011fa00780c */ /* 0x000fe20003f04270 */
[----:B------:R-:W-:-:S04]  /*5ab0*/  IMAD.WIDE R18, R186, 0x2, R2 ;  /* 0x00000002ba127825 */ /* 0x000fc800078e0202 */
[----:B------:R-:W2:Y:S01]  /*5ac0*/  LDC R158, c[0x0][0x238] ;  /* 0x00008e00ff9e7b82 */ /* 0x000ea20000000800 */
[----:B------:R-:W-:Y:S01]  /*5ad0*/  IMAD R159, R159, 0xd, RZ ;  /* 0x0000000d9f9f7824 */ /* 0x000fe200078e02ff */
[----:B------:R1:W3:Y:S04]  /*5ae0*/  @P1 LDG.E.U16 R155, desc[UR16][R18.64] ;  /* 0x00000010129b1981 */ /* 0x0002e8000c1e1500 */
[----:B------:R2:W3:Y:S01]  /*5af0*/  @P4 LDG.E.U16 R154, desc[UR16][R152.64] ;  /* 0x00000010989a4981 */ /* 0x0004e2000c1e1500 */
[----:B0-----:R-:W-:Y:S01]  /*5b00*/  IMAD R0, R0, 0x11, RZ ;  /* 0x0000001100007824 */ /* 0x001fe200078e02ff */
[----:B------:R-:W-:Y:S01]  /*5b10*/  ISETP.GT.AND P2, PT, R250, 0xe, PT ;  /* 0x0000000efa00780c */ /* 0x000fe20003f44270 */
[----:B-1----:R-:W-:Y:S01]  /*5b20*/  IMAD R15, R15, 0xf, RZ ;  /* 0x0000000f0f0f7824 */ /* 0x002fe200078e02ff */
[----:B------:R-:W-:Y:S01]  /*5b30*/  PRMT R162, RZ, 0x7610, R162 ;  /* 0x00007610ffa27816 */ /* 0x000fe200000000a2 */
[----:B------:R-:W-:Y:S01]  /*5b40*/  IMAD.WIDE R16, R0, 0x2, R2 ;  /* 0x0000000200107825 */ /* 0x000fe200078e0202 */
[----:B------:R-:W-:Y:S01]  /*5b50*/  PRMT R171, RZ, 0x7610, R171 ;  /* 0x00007610ffab7816 */ /* 0x000fe200000000ab */
[----:B------:R-:W0:Y:S03]  /*5b60*/  LDC R0, c[0x0][0x238] ;  /* 0x00008e00ff007b82 */ /* 0x000e260000000800 */
[----:B------:R1:W3:Y:S01]  /*5b70*/  @P0 LDG.E.U16 R163, desc[UR16][R16.64] ;  /* 0x0000001010a30981 */ /* 0x0002e2000c1e1500 */
[----:B------:R-:W-:Y:S01]  /*5b80*/  ISETP.GT.AND P4, PT, R250, 0x15, PT ;  /* 0x00000015fa00780c */ /* 0x000fe20003f84270 */
[----:B------:R-:W-:-:S03]  /*5b90*/  IMAD.WIDE R18, R159, 0x2, R2 ;  /* 0x000000029f127825 */ /* 0x000fc600078e0202 */
[----:B------:R-:W4:Y:S01]  /*5ba0*/  LDC R159, c[0x0][0x238] ;  /* 0x00008e00ff9f7b82 */ /* 0x000f220000000800 */
[----:B--2---:R-:W-:Y:S01]  /*5bb0*/  IMAD R158, R158, 0x13, RZ ;  /* 0x000000139e9e7824 */ /* 0x004fe200078e02ff */
[----:B------:R-:W-:Y:S01]  /*5bc0*/  ISETP.GT.AND P1, PT, R250, 0xd, PT ;  /* 0x0000000dfa00780c */ /* 0x000fe20003f24270 */
[----:B------:R-:W2:Y:S01]  /*5bd0*/  @P2 LDG.E.U16 R193, desc[UR16][R20.64] ;  /* 0x0000001014c12981 */ /* 0x000ea2000c1e1500 */
[----:B------:R-:W-:Y:S02]  /*5be0*/  PRMT R215, RZ, 0x7610, R215 ;  /* 0x00007610ffd77816 */ /* 0x000fe400000000d7 */
[----:B------:R-:W-:Y:S02]  /*5bf0*/  PRMT R178, RZ, 0x7610, R178 ;  /* 0x00007610ffb27816 */ /* 0x000fe400000000b2 */
[----:B------:R-:W-:Y:S01]  /*5c00*/  PRMT R170, RZ, 0x7610, R170 ;  /* 0x00007610ffaa7816 */ /* 0x000fe200000000aa */
[----:B------:R-:W4:Y:S01]  /*5c10*/  LDC R186, c[0x0][0x238] ;  /* 0x00008e00ffba7b82 */ /* 0x000f220000000800 */
[----:B0-----:R-:W-:-:S02]  /*5c20*/  IMAD R0, R0, 0x15, RZ ;  /* 0x0000001500007824 */ /* 0x001fc400078e02ff */
[----:B------:R-:W-:Y:S01]  /*5c30*/  IMAD.WIDE R22, R15, 0x2, R2 ;  /* 0x000000020f167825 */ /* 0x000fe200078e0202 */
[----:B------:R-:W-:-:S04]  /*5c40*/  ISETP.GT.AND P0, PT, R250, 0x16, PT ;  /* 0x00000016fa00780c */ /* 0x000fc80003f04270 */
[----:B------:R-:W0:Y:S01]  /*5c50*/  LDC R15, c[0x0][0x238] ;  /* 0x00008e00ff0f7b82 */ /* 0x000e220000000800 */
[----:B------:R-:W2:Y:S01]  /*5c60*/  @P1 LDG.E.U16 R201, desc[UR16][R18.64] ;  /* 0x0000001012c91981 */ /* 0x000ea2000c1e1500 */
[----:B------:R-:W-:-:S03]  /*5c70*/  IMAD.WIDE R152, R0, 0x2, R2 ;  /* 0x0000000200987825 */ /* 0x000fc600078e0202 */
[----:B------:R-:W2:Y:S03]  /*5c80*/  @P3 LDG.E.U16 R214, desc[UR16][R22.64] ;  /* 0x0000001016d63981 */ /* 0x000ea6000c1e1500 */
[----:B------:R-:W1:Y:S01]  /*5c90*/  LDC R0, c[0x0][0x238] ;  /* 0x00008e00ff007b82 */ /* 0x000e620000000800 */
[----:B------:R4:W2:Y:S01]  /*5ca0*/  @P4 LDG.E.U16 R200, desc[UR16][R152.64] ;  /* 0x0000001098c84981 */ /* 0x0008a2000c1e1500 */
[----:B-1----:R-:W-:-:S04]  /*5cb0*/  IMAD R0, R0, 0x16, RZ ;  /* 0x0000001600007824 */ /* 0x002fc800078e02ff */
[----:B------:R-:W-:Y:S02]  /*5cc0*/  IMAD.WIDE R16, R0, 0x2, R2 ;  /* 0x0000000200107825 */ /* 0x000fe400078e0202 */
[----:B------:R-:W1:Y:S02]  /*5cd0*/  LDC R0, c[0x0][0x238] ;  /* 0x00008e00ff007b82 */ /* 0x000e640000000800 */
[----:B0-----:R-:W-:Y:S01]  /*5ce0*/  IMAD R15, R15, 0x14, RZ ;  /* 0x000000140f0f7824 */ /* 0x001fe200078e02ff */
[----:B------:R0:W2:Y:S01]  /*5cf0*/  @P0 LDG.E.U16 R208, desc[UR16][R16.64] ;  /* 0x0000001010d00981 */ /* 0x0000a2000c1e1500 */
[----:B-1----:R-:W-:-:S04]  /*5d00*/  IMAD R0, R0, 0x1a, RZ ;  /* 0x0000001a00007824 */ /* 0x002fc800078e02ff */
[--C-:B----4-:R-:W-:Y:S02]  /*5d10*/  IMAD.WIDE R152, R0, 0x2, R2.reuse ;  /* 0x0000000200987825 */ /* 0x110fe400078e0202 */
[----:B------:R-:W1:Y:S02]  /*5d20*/  LDC R0, c[0x0][0x238] ;  /* 0x00008e00ff007b82 */ /* 0x000e640000000800 */
[----:B------:R-:W-:-:S06]  /*5d30*/  IMAD.WIDE R22, R15, 0x2, R2 ;  /* 0x000000020f167825 */ /* 0x000fcc00078e0202 */
[----:B------:R-:W4:Y:S01]  /*5d40*/  LDC R15, c[0x0][0x238] ;  /* 0x00008e00ff0f7b82 */ /* 0x000f220000000800 */
[----:B------:R-:W-:Y:S01]  /*5d50*/  IMAD.WIDE R20, R158, 0x2, R2 ;  /* 0x000000029e147825 */ /* 0x000fe200078e0202 */
[----:B------:R-:W-:-:S06]  /*5d60*/  ISETP.GT.AND P3, PT, R250, 0x14, PT ;  /* 0x00000014fa00780c */ /* 0x000fcc0003f64270 */
[----:B------:R-:W4:Y:S01]  /*5d70*/  LDC R158, c[0x0][0x238] ;  /* 0x00008e00ff9e7b82 */ /* 0x000f220000000800 */
[----:B------:R-:W-:Y:S02]  /*5d80*/  IMAD R159, R159, 0x12, RZ ;  /* 0x000000129f9f7824 */ /* 0x000fe400078e02ff */
[----:B-1----:R-:W-:-:S04]  /*5d90*/  IMAD R0, R0, 0x1b, RZ ;  /* 0x0000001b00007824 */ /* 0x002fc800078e02ff */
[----:B------:R1:W2:Y:S01]  /*5da0*/  @P3 LDG.E.U16 R185, desc[UR16][R22.64] ;  /* 0x0000001016b93981 */ /* 0x0002a2000c1e1500 */
[--C-:B0-----:R-:W-:Y:S02]  /*5db0*/  IMAD.WIDE R16, R0, 0x2, R2.reuse ;  /* 0x0000000200107825 */ /* 0x101fe400078e0202 */
[----:B------:R-:W0:Y:S02]  /*5dc0*/  LDC R0, c[0x0][0x238] ;  /* 0x00008e00ff007b82 */ /* 0x000e240000000800 */
[----:B------:R-:W-:Y:S01]  /*5dd0*/  IMAD.WIDE R18, R159, 0x2, R2 ;  /* 0x000000029f127825 */ /* 0x000fe200078e0202 */
[----:B------:R-:W-:-:S05]  /*5de0*/  ISETP.GT.AND P2, PT, R250, 0x13, PT ;  /* 0x00000013fa00780c */ /* 0x000fca0003f44270 */
[----:B------:R-:W0:Y:S01]  /*5df0*/  LDC R159, c[0x0][0x238] ;  /* 0x00008e00ff9f7b82 */ /* 0x000e220000000800 */
[C---:B------:R-:W-:Y:S02]  /*5e00*/  ISETP.GT.AND P3, PT, R250.reuse, 0x19, PT ;  /* 0x00000019fa00780c */ /* 0x040fe40003f64270 */
[----:B------:R-:W-:Y:S01]  /*5e10*/  ISETP.GT.AND P1, PT, R250, 0x12, PT ;  /* 0x00000012fa00780c */ /* 0x000fe20003f24270 */
[----:B----4-:R-:W-:Y:S02]  /*5e20*/  IMAD R15, R15, 0x19, RZ ;  /* 0x000000190f0f7824 */ /* 0x010fe400078e02ff */
[----:B------:R-:W-:Y:S02]  /*5e30*/  IMAD R158, R158, 0x18, RZ ;  /* 0x000000189e9e7824 */ /* 0x000fe400078e02ff */
[----:B-1----:R-:W-:Y:S01]  /*5e40*/  IMAD.WIDE R22, R15, 0x2, R2 ;  /* 0x000000020f167825 */ /* 0x002fe200078e0202 */
[----:B------:R1:W4:Y:S01]  /*5e50*/  @P2 LDG.E.U16 R179, desc[UR16][R20.64] ;  /* 0x0000001014b32981 */ /* 0x000322000c1e1500 */
[----:B------:R-:W3:Y:S04]  /*5e60*/  LDC R15, c[0x0][0x238] ;  /* 0x00008e00ff0f7b82 */ /* 0x000ee80000000800 */
[----:B------:R1:W2:Y:S01]  /*5e70*/  @P3 LDG.E.U16 R162, desc[UR16][R22.64] ;  /* 0x0000001016a23981 */ /* 0x0002a2000c1e1500 */
[----:B0-----:R-:W-:-:S03]  /*5e80*/  IMAD R0, R0, 0x1e, RZ ;  /* 0x0000001e00007824 */ /* 0x001fc600078e02ff */
[----:B------:R0:W4:Y:S01]  /*5e90*/  @P1 LDG.E.U16 R171, desc[UR16][R18.64] ;  /* 0x0000001012ab1981 */ /* 0x000122000c1e1500 */
[--C-:B-1----:R-:W-:Y:S01]  /*5ea0*/  IMAD.WIDE R20, R158, 0x2, R2.reuse ;  /* 0x000000029e147825 */ /* 0x102fe200078e0202 */
[----:B------:R-:W-:Y:S01]  /*5eb0*/  ISETP.GT.AND P1, PT, R250, 0x17, PT ;  /* 0x00000017fa00780c */ /* 0x000fe20003f24270 */
[----:B------:R-:W1:Y:S02]  /*5ec0*/  LDC R158, c[0x0][0x238] ;  /* 0x00008e00ff9e7b82 */ /* 0x000e640000000800 */
[----:B------:R-:W-:-:S06]  /*5ed0*/  IMAD.WIDE R22, R0, 0x2, R2 ;  /* 0x0000000200167825 */ /* 0x000fcc00078e0202 */
[----:B------:R-:W3:Y:S01]  /*5ee0*/  LDC R0, c[0x0][0x238] ;  /* 0x00008e00ff007b82 */ /* 0x000ee20000000800 */
[----:B------:R-:W-:-:S04]  /*5ef0*/  IMAD R159, R159, 0x17, RZ ;  /* 0x000000179f9f7824 */ /* 0x000fc800078e02ff */
[----:B0-----:R-:W-:Y:S01]  /*5f00*/  IMAD.WIDE R18, R159, 0x2, R2 ;  /* 0x000000029f127825 */ /* 0x001fe200078e0202 */
[C---:B------:R-:W-:Y:S02]  /*5f10*/  ISETP.GT.AND P4, PT, R250.reuse, 0x1a, PT ;  /* 0x0000001afa00780c */ /* 0x040fe40003f84270 */
[----:B------:R-:W0:Y:S02]  /*5f20*/  LDC R159, c[0x0][0x238] ;  /* 0x00008e00ff9f7b82 */ /* 0x000e240000000800 */
[----:B------:R3:W4:Y:S01]  /*5f30*/  @P1 LDG.E.U16 R215, desc[UR16][R18.64] ;  /* 0x0000001012d71981 */ /* 0x000722000c1e1500 */
[----:B------:R-:W-:Y:S01]  /*5f40*/  ISETP.GT.AND P1, PT, R250, 0x1b, PT ;  /* 0x0000001bfa00780c */ /* 0x000fe20003f24270 */
[----:B-1----:R-:W-:Y:S01]  /*5f50*/  IMAD R158, R158, 0x1c, RZ ;  /* 0x0000001c9e9e7824 */ /* 0x002fe200078e02ff */
[----:B------:R-:W-:-:S06]  /*5f60*/  ISETP.GT.AND P2, PT, R250, 0x18, PT ;  /* 0x00000018fa00780c */ /* 0x000fcc0003f44270 */
[----:B------:R-:W4:Y:S01]  /*5f70*/  @P4 LDG.E.U16 R170, desc[UR16][R152.64] ;  /* 0x0000001098aa4981 */ /* 0x000f22000c1e1500 */
[----:B---3--:R-:W-:-:S04]  /*5f80*/  IMAD R0, R0, 0x1f, RZ ;  /* 0x0000001f00007824 */ /* 0x008fc800078e02ff */
[----:B------:R1:W3:Y:S01]  /*5f90*/  @P1 LDG.E.U16 R178, desc[UR16][R16.64] ;  /* 0x0000001010b21981 */ /* 0x0002e2000c1e1500 */
[--C-:B------:R-:W-:Y:S02]  /*5fa0*/  IMAD.WIDE R18, R158, 0x2, R2.reuse ;  /* 0x000000029e127825 */ /* 0x100fe400078e0202 */
[----:B------:R-:W0:Y:S02]  /*5fb0*/  LDC R158, c[0x0][0x238] ;  /* 0x00008e00ff9e7b82 */ /* 0x000e240000000800 */
[----:B-1----:R-:W-:Y:S01]  /*5fc0*/  IMAD.WIDE R16, R0, 0x2, R2 ;  /* 0x0000000200107825 */ /* 0x002fe200078e0202 */
[----:B------:R-:W-:-:S05]  /*5fd0*/  ISETP.GT.AND P3, PT, R250, 0x1d, PT ;  /* 0x0000001dfa00780c */ /* 0x000fca0003f64270 */
[----:B------:R-:W1:Y:S01]  /*5fe0*/  LDC R0, c[0x0][0x238] ;  /* 0x00008e00ff007b82 */ /* 0x000e620000000800 */
[----:B------:R-:W-:Y:S02]  /*5ff0*/  ISETP.GT.AND P4, PT, R250, 0x1e, PT ;  /* 0x0000001efa00780c */ /* 0x000fe40003f84270 */
[----:B------:R-:W-:Y:S01]  /*6000*/  PRMT R157, RZ, 0x7610, R157 ;  /* 0x00007610ff9d7816 */ /* 0x000fe2000000009d */
[----:B------:R-:W-:Y:S01]  /*6010*/  IMAD R15, R15, 0x1d, RZ ;  /* 0x0000001d0f0f7824 */ /* 0x000fe200078e02ff */
[----:B------:R-:W-:Y:S02]  /*6020*/  PRMT R199, RZ, 0x7610, R199 ;  /* 0x00007610ffc77816 */ /* 0x000fe400000000c7 */
[----:B------:R-:W-:Y:S01]  /*6030*/  PRMT R209, RZ, 0x7610, R209 ;  /* 0x00007610ffd17816 */ /* 0x000fe200000000d1 */
[----:B0-----:R-:W-:Y:S01]  /*6040*/  IMAD R159, R159, 0x21, RZ ;  /* 0x000000219f9f7824 */ /* 0x001fe200078e02ff */
[----:B------:R0:W2:Y:S01]  /*6050*/  @P2 LDG.E.U16 R157, desc[UR16][R20.64] ;  /* 0x00000010149d2981 */ /* 0x0000a2000c1e1500 */
[----:B------:R-:W-:Y:S01]  /*6060*/  PRMT R187, RZ, 0x7610, R187 ;  /* 0x00007610ffbb7816 */ /* 0x000fe200000000bb */
[----:B------:R-:W-:Y:S01]  /*6070*/  IMAD.SHL.U32 R186, R186, 0x20, RZ ;  /* 0x00000020baba7824 */ /* 0x000fe200078e00ff */
[----:B------:R-:W-:Y:S01]  /*6080*/  PRMT R156, RZ, 0x7610, R156 ;  /* 0x00007610ff9c7816 */ /* 0x000fe2000000009c */
[----:B------:R-:W1:Y:S01]  /*6090*/  LDC R153, c[0x0][0x238] ;  /* 0x00008e00ff997b82 */ /* 0x000e620000000800 */
[----:B------:R1:W3:Y:S01]  /*60a0*/  @P4 LDG.E.U16 R209, desc[UR16][R22.64] ;  /* 0x0000001016d14981 */ /* 0x0002e2000c1e1500 */
[----:B------:R-:W-:-:S02]  /*60b0*/  IMAD R158, R158, 0x22, RZ ;  /* 0x000000229e9e7824 */ /* 0x000fc400078e02ff */
[----:B0-----:R-:W-:-:S04]  /*60c0*/  IMAD.WIDE R20, R15, 0x2, R2 ;  /* 0x000000020f147825 */ /* 0x001fc800078e0202 */
[----:B-1----:R-:W-:Y:S01]  /*60d0*/  IMAD R0, R0, 0x23, RZ ;  /* 0x0000002300007824 */ /* 0x002fe200078e02ff */
[----:B------:R0:W3:Y:S01]  /*60e0*/  @P3 LDG.E.U16 R199, desc[UR16][R20.64] ;  /* 0x0000001014c73981 */ /* 0x0000e2000c1e1500 */
[--C-:B------:R-:W-:Y:S01]  /*60f0*/  IMAD.WIDE R22, R158, 0x2, R2.reuse ;  /* 0x000000029e167825 */ /* 0x100fe200078e0202 */
[----:B------:R-:W-:Y:S01]  /*6100*/  ISETP.GT.AND P2, PT, R250, 0x1c, PT ;  /* 0x0000001cfa00780c */ /* 0x000fe20003f44270 */
[----:B------:R-:W1:Y:S02]  /*6110*/  LDC R15, c[0x0][0x238] ;  /* 0x00008e00ff0f7b82 */ /* 0x000e640000000800 */
[----:B0-----:R-:W-:-:S04]  /*6120*/  IMAD.WIDE R20, R159, 0x2, R2 ;  /* 0x000000029f147825 */ /* 0x001fc800078e0202 */
[--C-:B------:R-:W-:Y:S01]  /*6130*/  IMAD.WIDE R158, R0, 0x2, R2.reuse ;  /* 0x00000002009e7825 */ /* 0x100fe200078e0202 */
[C---:B------:R-:W-:Y:S01]  /*6140*/  ISETP.GT.AND P1, PT, R250.reuse, 0x20, PT ;  /* 0x00000020fa00780c */ /* 0x040fe20003f24270 */
[----:B------:R-:W0:Y:S04]  /*6150*/  LDC R0, c[0x0][0x238] ;  /* 0x00008e00ff007b82 */ /* 0x000e280000000800 */
[----:B------:R1:W3:Y:S01]  /*6160*/  @P2 LDG.E.U16 R187, desc[UR16][R18.64] ;  /* 0x0000001012bb2981 */ /* 0x0002e2000c1e1500 */
[----:B------:R-:W-:Y:S01]  /*6170*/  ISETP.GT.AND P0, PT, R250, RZ, PT ;  /* 0x000000fffa00720c */ /* 0x000fe20003f04270 */
[----:B-1----:R-:W-:Y:S02]  /*6180*/  IMAD.WIDE R18, R186, 0x2, R2 ;  /* 0x00000002ba127825 */ /* 0x002fe400078e0202 */
[----:B------:R-:W1:Y:S04]  /*6190*/  LDC R186, c[0x0][0x238] ;  /* 0x00008e00ffba7b82 */ /* 0x000e680000000800 */
[----:B------:R0:W4:Y:S02]  /*61a0*/  @P1 LDG.E.U16 R156, desc[UR16][R18.64] ;  /* 0x00000010129c1981 */ /* 0x000124000c1e1500 */
[----:B0-----:R-:W-:Y:S01]  /*61b0*/  IMAD R0, R0, 0x25, RZ ;  /* 0x0000002500007824 */ /* 0x001fe200078e02ff */
[----:B------:R-:W-:-:S03]  /*61c0*/  PRMT R152, RZ, 0x7610, R152 ;  /* 0x00007610ff987816 */ /* 0x000fc60000000098 */
[----:B------:R-:W-:Y:S02]  /*61d0*/  IMAD.WIDE R18, R0, 0x2, R2 ;  /* 0x0000000200127825 */ /* 0x000fe400078e0202 */
[----:B------:R-:W0:Y:S01]  /*61e0*/  LDC R0, c[0x0][0x238] ;  /* 0x00008e00ff007b82 */ /* 0x000e220000000800 */
[----:B------:R-:W2:Y:S01]  /*61f0*/  @P0 LDG.E.U16 R152, desc[UR16][R2.64] ;  /* 0x0000001002980981 */ /* 0x000ea2000c1e1500 */
[C---:B------:R-:W-:Y:S02]  /*6200*/  ISETP.GT.AND P0, PT, R250.reuse, 0x1f, PT ;  /* 0x0000001ffa00780c */ /* 0x040fe40003f04270 */
[----:B------:R-:W-:Y:S02]  /*6210*/  ISETP.GT.AND P1, PT, R250, 0x24, PT ;  /* 0x00000024fa00780c */ /* 0x000fe40003f24270 */
[----:B------:R-:W-:Y:S01]  /*6220*/  PRMT R216, RZ, 0x7610, R216 ;  /* 0x00007610ffd87816 */ /* 0x000fe200000000d8 */
[----:B-1----:R-:W-:Y:S01]  /*6230*/  IMAD R186, R186, 0x24, RZ ;  /* 0x00000024baba7824 */ /* 0x002fe200078e02ff */
[----:B------:R-:W-:-:S02]  /*6240*/  PRMT R188, RZ, 0x7610, R188 ;  /* 0x00007610ffbc7816 */ /* 0x000fc400000000bc */
[----:B------:R-:W-:-:S05]  /*6250*/  ISETP.GT.AND P2, PT, R250, 0x21, PT ;  /* 0x00000021fa00780c */ /* 0x000fca0003f44270 */
[----:B------:R1:W3:Y:S01]  /*6260*/  @P0 LDG.E.U16 R216, desc[UR16][R16.64] ;  /* 0x0000001010d80981 */ /* 0x0002e2000c1e1500 */
[----:B------:R-:W-:Y:S01]  /*6270*/  ISETP.GT.AND P0, PT, R250, 0x1, PT ;  /* 0x00000001fa00780c */ /* 0x000fe20003f04270 */
[----:B0-----:R-:W-:Y:S02]  /*6280*/  IMAD R0, R0, 0x28, RZ ;  /* 0x0000002800007824 */ /* 0x001fe400078e02ff */
[----:B-1----:R-:W-:Y:S01]  /*6290*/  IMAD.WIDE R16, R186, 0x2, R2 ;  /* 0x00000002ba107825 */ /* 0x002fe200078e0202 */
[----:B------:R-:W-:-:S04]  /*62a0*/  PRMT R165, RZ, 0x7610, R165 ;  /* 0x00007610ffa57816 */ /* 0x000fc800000000a5 */
[----:B------:R0:W3:Y:S01]  /*62b0*/  @P1 LDG.E.U16 R188, desc[UR16][R16.64] ;  /* 0x0000001010bc1981 */ /* 0x0000e2000c1e1500 */
[----:B------:R-:W-:Y:S02]  /*62c0*/  ISETP.GT.AND P4, PT, R250, 0x23, PT ;  /* 0x00000023fa00780c */ /* 0x000fe40003f84270 */
[----:B------:R-:W-:Y:S01]  /*62d0*/  PRMT R205, RZ, 0x7610, R205 ;  /* 0x00007610ffcd7816 */ /* 0x000fe200000000cd */
[----:B------:R1:W3:Y:S01]  /*62e0*/  @P2 LDG.E.U16 R165, desc[UR16][R20.64] ;  /* 0x0000001014a52981 */ /* 0x0002e2000c1e1500 */
[--C-:B0-----:R-:W-:Y:S02]  /*62f0*/  IMAD.WIDE R16, R0, 0x2, R2.reuse ;  /* 0x0000000200107825 */ /* 0x101fe400078e0202 */
[----:B------:R-:W0:Y:S02]  /*6300*/  LDC R0, c[0x0][0x238] ;  /* 0x00008e00ff007b82 */ /* 0x000e240000000800 */
[----:B-1----:R-:W-:Y:S01]  /*6310*/  IMAD.WIDE R20, R153, 0x2, R2 ;  /* 0x0000000299147825 */ /* 0x002fe200078e0202 */
[----:B------:R-:W-:-:S04]  /*6320*/  PRMT R181, RZ, 0x7610, R181 ;  /* 0x00007610ffb57816 */ /* 0x000fc800000000b5 */
[----:B------:R-:W3:Y:S01]  /*6330*/  @P0 LDG.E.U16 R205, desc[UR16][R20.64] ;  /* 0x0000001014cd0981 */ /* 0x000ee2000c1e1500 */
[----:B------:R-:W-:-:S03]  /*6340*/  ISETP.GT.AND P0, PT, R250, 0x28, PT ;  /* 0x00000028fa00780c */ /* 0x000fc60003f04270 */
[----:B------:R1:W3:Y:S02]  /*6350*/  @P4 LDG.E.U16 R181, desc[UR16][R158.64] ;  /* 0x000000109eb54981 */ /* 0x0002e4000c1e1500 */
[----:B-1----:R-:W-:Y:S01]  /*6360*/  PRMT R159, RZ, 0x7610, R159 ;  /* 0x00007610ff9f7816 */ /* 0x002fe2000000009f */
[----:B0-----:R-:W-:-:S07]  /*6370*/  IMAD R0, R0, 0x30, RZ ;  /* 0x0000003000007824 */ /* 0x001fce00078e02ff */
[----:B------:R0:W3:Y:S02]  /*6380*/  @P0 LDG.E.U16 R159, desc[UR16][R16.64] ;  /* 0x00000010109f0981 */ /* 0x0000e4000c1e1500 */
[----:B0-----:R-:W-:Y:S02]  /*6390*/  IMAD.WIDE R16, R0, 0x2, R2 ;  /* 0x0000000200107825 */ /* 0x001fe400078e0202 */
[----:B------:R-:W0:Y:S01]  /*63a0*/  LDC R0, c[0x0][0x238] ;  /* 0x00008e00ff007b82 */ /* 0x000e220000000800 */
[C---:B------:R-:W-:Y:S02]  /*63b0*/  ISETP.GT.AND P1, PT, R250.reuse, 0x30, PT ;  /* 0x00000030fa00780c */ /* 0x040fe40003f24270 */
[----:B------:R-:W-:Y:S02]  /*63c0*/  ISETP.GT.AND P2, PT, R250, 0x25, PT ;  /* 0x00000025fa00780c */ /* 0x000fe40003f44270 */
[----:B------:R-:W-:Y:S02]  /*63d0*/  PRMT R158, RZ, 0x7610, R158 ;  /* 0x00007610ff9e7816 */ /* 0x000fe4000000009e */
[----:B------:R-:W-:-:S07]  /*63e0*/  PRMT R198, RZ, 0x7610, R198 ;  /* 0x00007610ffc67816 */ /* 0x000fce00000000c6 */
[----:B------:R1:W3:Y:S04]  /*63f0*/  @P1 LDG.E.U16 R158, desc[UR16][R16.64] ;  /* 0x00000010109e1981 */ /* 0x0002e8000c1e1500 */
[----:B------:R1:W3:Y:S01]  /*6400*/  @P2 LDG.E.U16 R198, desc[UR16][R18.64] ;  /* 0x0000001012c62981 */ /* 0x0002e2000c1e1500 */
[----:B0-----:R-:W-:Y:S01]  /*6410*/  IMAD R0, R0, 0x38, RZ ;  /* 0x0000003800007824 */ /* 0x001fe200078e02ff */
[----:B------:R-:W-:-:S03]  /*6420*/  ISETP.GT.AND P2, PT, R250, 0x3d, PT ;  /* 0x0000003dfa00780c */ /* 0x000fc60003f44270 */
[----:B-1----:R-:W-:Y:S02]  /*6430*/  IMAD.WIDE R16, R0, 0x2, R2 ;  /* 0x0000000200107825 */ /* 0x002fe400078e0202 */
[----:B------:R-:W0:Y:S02]  /*6440*/  LDC R0, c[0x0][0x238] ;  /* 0x00008e00ff007b82 */ /* 0x000e240000000800 */
[----:B------:R-:W-:Y:S01]  /*6450*/  IMAD R18, R15, 0x3d, RZ ;  /* 0x0000003d0f127824 */ /* 0x000fe200078e02ff */
[----:B------:R-:W-:-:S03]  /*6460*/  PRMT R195, RZ, 0x7610, R195 ;  /* 0x00007610ffc37816 */ /* 0x000fc600000000c3 */
[----:B------:R-:W-:-:S05]  /*6470*/  IMAD.WIDE R18, R18, 0x2, R2 ;  /* 0x0000000212127825 */ /* 0x000fca00078e0202 */
[----:B------:R-:W3:Y:S01]  /*6480*/  @P2 LDG.E.U16 R195, desc[UR16][R18.64] ;  /* 0x0000001012c32981 */ /* 0x000ee2000c1e1500 */
[----:B------:R-:W-:Y:S02]  /*6490*/  ISETP.GT.AND P2, PT, R250, 0x38, PT ;  /* 0x00000038fa00780c */ /* 0x000fe40003f44270 */
[----:B------:R-:W-:Y:S01]  /*64a0*/  PRMT R161, RZ, 0x7610, R161 ;  /* 0x00007610ffa17816 */ /* 0x000fe200000000a1 */
[----:B0-----:R-:W-:-:S10]  /*64b0*/  IMAD R0, R0, 0x26, RZ ;  /* 0x0000002600007824 */ /* 0x001fd400078e02ff */
[----:B------:R0:W3:Y:S02]  /*64c0*/  @P2 LDG.E.U16 R161, desc[UR16][R16.64] ;  /* 0x0000001010a12981 */ /* 0x0000e4000c1e1500 */
[----:B0-----:R-:W-:Y:S02]  /*64d0*/  IMAD.WIDE R16, R0, 0x2, R2 ;  /* 0x0000000200107825 */ /* 0x001fe400078e0202 */
[----:B------:R-:W0:Y:S01]  /*64e0*/  LDC R0, c[0x0][0x238] ;  /* 0x00008e00ff007b82 */ /* 0x000e220000000800 */
[----:B------:R-:W-:Y:S02]  /*64f0*/  ISETP.GT.AND P0, PT, R250, 0x26, PT ;  /* 0x00000026fa00780c */ /* 0x000fe40003f04270 */
[----:B------:R-:W-:-:S11]  /*6500*/  PRMT R206, RZ, 0x7610, R206 ;  /* 0x00007610ffce7816 */ /* 0x000fd600000000ce */
[----:B------:R1:W3:Y:S01]  /*6510*/  @P0 LDG.E.U16 R206, desc[UR16][R16.64] ;  /* 0x0000001010ce0981 */ /* 0x0002e2000c1e1500 */
[----:B0-----:R-:W-:-:S04]  /*6520*/  IMAD R0, R0, 0x27, RZ ;  /* 0x0000002700007824 */ /* 0x001fc800078e02ff */
[----:B-1----:R-:W-:Y:S02]  /*6530*/  IMAD.WIDE R16, R0, 0x2, R2 ;  /* 0x0000000200107825 */ /* 0x002fe400078e0202 */
        /* <DEDUP_REMOVED lines=85> */
[C---:B------:R-:W-:Y:S01]  /*6a90*/  ISETP.GT.AND P0, PT, R250.reuse, 0x36, PT ;  /* 0x00000036fa00780c */ /* 0x040fe20003f04270 */
[----:B------:R-:W1:Y:S01]  /*6aa0*/  S2R R153, SR_TID.X ;  /* 0x0000000000997919 */ /* 0x000e620000002100 */
[----:B------:R-:W-:Y:S02]  /*6ab0*/  PRMT R189, RZ, 0x7610, R189 ;  /* 0x00007610ffbd7816 */ /* 0x000fe400000000bd */
[C---:B------:R-:W-:Y:S02]  /*6ac0*/  ISETP.GT.AND P3, PT, R250.reuse, 0x22, PT ;  /* 0x00000022fa00780c */ /* 0x040fe40003f64270 */
[----:B------:R-:W-:-:S07]  /*6ad0*/  ISETP.GT.AND P4, PT, R250, 0x3f, PT ;  /* 0x0000003ffa00780c */ /* 0x000fce0003f84270 */
[----:B------:R4:W3:Y:S01]  /*6ae0*/  @P0 LDG.E.U16 R189, desc[UR16][R16.64] ;  /* 0x0000001010bd0981 */ /* 0x0008e2000c1e1500 */
[----:B0-----:R-:W-:-:S04]  /*6af0*/  IMAD R0, R0, 0x37, RZ ;  /* 0x0000003700007824 */ /* 0x001fc800078e02ff */
[----:B----4-:R-:W-:Y:S02]  /*6b00*/  IMAD.WIDE R16, R0, 0x2, R2 ;  /* 0x0000000200107825 */ /* 0x010fe400078e0202 */
[----:B------:R-:W0:Y:S02]  /*6b10*/  LDC R0, c[0x0][0x238] ;  /* 0x00008e00ff007b82 */ /* 0x000e240000000800 */
[C---:B------:R-:W-:Y:S01]  /*6b20*/  IMAD R18, R15.reuse, 0x3f, RZ ;  /* 0x0000003f0f127824 */ /* 0x040fe200078e02ff */
[----:B------:R-:W-:Y:S02]  /*6b30*/  PRMT R173, RZ, 0x7610, R173 ;  /* 0x00007610ffad7816 */ /* 0x000fe400000000ad */
[----:B------:R-:W-:Y:S01]  /*6b40*/  PRMT R212, RZ, 0x7610, R212 ;  /* 0x00007610ffd47816 */ /* 0x000fe200000000d4 */
[----:B------:R-:W-:Y:S01]  /*6b50*/  IMAD.WIDE R18, R18, 0x2, R2 ;  /* 0x0000000212127825 */ /* 0x000fe200078e0202 */
[----:B------:R-:W-:Y:S02]  /*6b60*/  ISETP.GT.AND P1, PT, R250, 0x37, PT ;  /* 0x00000037fa00780c */ /* 0x000fe40003f24270 */
[----:B------:R4:W3:Y:S01]  /*6b70*/  @P3 LDG.E.U16 R173, desc[UR16][R22.64] ;  /* 0x0000001016ad3981 */ /* 0x0008e2000c1e1500 */
[----:B------:R-:W-:-:S03]  /*6b80*/  IMAD R20, R15, 0x3e, RZ ;  /* 0x0000003e0f147824 */ /* 0x000fc600078e02ff */
[----:B------:R2:W3:Y:S01]  /*6b90*/  @P4 LDG.E.U16 R212, desc[UR16][R18.64] ;  /* 0x0000001012d44981 */ /* 0x0004e2000c1e1500 */
[C---:B----4-:R-:W-:Y:S02]  /*6ba0*/  IMAD R22, R15.reuse, 0x3c, RZ ;  /* 0x0000003c0f167824 */ /* 0x050fe400078e02ff */
[----:B--2---:R-:W-:Y:S01]  /*6bb0*/  IMAD R18, R15, 0x3b, RZ ;  /* 0x0000003b0f127824 */ /* 0x004fe200078e02ff */
[----:B------:R-:W-:Y:S01]  /*6bc0*/  PRMT R15, RZ, 0x7610, R15 ;  /* 0x00007610ff0f7816 */ /* 0x000fe2000000000f */
[----:B0-----:R-:W-:-:S05]  /*6bd0*/  IMAD R0, R0, 0x3a, RZ ;  /* 0x0000003a00007824 */ /* 0x001fca00078e02ff */
[----:B------:R1:W2:Y:S02]  /*6be0*/  @P1 LDG.E.U16 R15, desc[UR16][R16.64] ;  /* 0x00000010100f1981 */ /* 0x0002a4000c1e1500 */
[----:B-1----:R-:W-:-:S04]  /*6bf0*/  LOP3.LUT R16, R153, 0x3f, RZ, 0xc0, !PT ;  /* 0x0000003f99107812 */ /* 0x002fc800078ec0ff */
[----:B------:R-:W-:Y:S01]  /*6c00*/  ISETP.GE.AND P0, PT, R16, R250, PT ;  /* 0x000000fa1000720c */ /* 0x000fe20003f06270 */
[--C-:B------:R-:W-:Y:S02]  /*6c10*/  IMAD.WIDE R16, R0, 0x2, R2.reuse ;  /* 0x0000000200107825 */ /* 0x100fe400078e0202 */
[----:B------:R-:W4:Y:S04]  /*6c20*/  LDL.LU R0, [R1+0x1cc] ;  /* 0x0001cc0001007983 */ /* 0x000f280000300800 */
[----:B------:R0:W-:Y:S04]  /*6c30*/  STL.64 [R1+0x1e0], R2 ;  /* 0x0001e00201007387 */ /* 0x0001e80000100a00 */
[----:B------:R1:W-:Y:S04]  /*6c40*/  STL [R1+0x2ac], R14 ;  /* 0x0002ac0e01007387 */ /* 0x0003e80000100800 */
[----:B------:R-:W-:Y:S04]  /*6c50*/  STL [R1+0x2b0], R222 ;  /* 0x0002b0de01007387 */ /* 0x000fe80000100800 */
[----:B------:R1:W-:Y:S04]  /*6c60*/  STL [R1+0x2b4], R13 ;  /* 0x0002b40d01007387 */ /* 0x0003e80000100800 */
[----:B------:R-:W-:Y:S04]  /*6c70*/  STL [R1+0x2b8], R220 ;  /* 0x0002b8dc01007387 */ /* 0x000fe80000100800 */
[----:B------:R-:W-:Y:S01]  /*6c80*/  STL [R1+0x2bc], R12 ;  /* 0x0002bc0c01007387 */ /* 0x000fe20000100800 */
[----:B------:R-:W-:-:S03]  /*6c90*/  IMAD.WIDE R22, R22, 0x2, R2 ;  /* 0x0000000216167825 */ /* 0x000fc600078e0202 */
[----:B------:R-:W-:Y:S01]  /*6ca0*/  STL [R1+0x2c0], R218 ;  /* 0x0002c0da01007387 */ /* 0x000fe20000100800 */
[----:B------:R-:W-:-:S03]  /*6cb0*/  IMAD.WIDE R20, R20, 0x2, R2 ;  /* 0x0000000214147825 */ /* 0x000fc600078e0202 */
[----:B------:R-:W-:Y:S01]  /*6cc0*/  STL [R1+0x2c4], R11 ;  /* 0x0002c40b01007387 */ /* 0x000fe20000100800 */
[----:B------:R-:W-:-:S03]  /*6cd0*/  IMAD.WIDE R18, R18, 0x2, R2 ;  /* 0x0000000212127825 */ /* 0x000fc600078e0202 */
[----:B------:R-:W-:Y:S04]  /*6ce0*/  STL [R1+0x2c8], R219 ;  /* 0x0002c8db01007387 */ /* 0x000fe80000100800 */
[----:B------:R-:W-:Y:S04]  /*6cf0*/  STL [R1+0x2cc], R10 ;  /* 0x0002cc0a01007387 */ /* 0x000fe80000100800 */
[----:B0-----:R-:W3:Y:S01]  /*6d00*/  LDL R2, [R1+0x2c] ;  /* 0x00002c0001027983 */ /* 0x001ee20000100800 */
[----:B------:R-:W-:Y:S02]  /*6d10*/  ISETP.GT.AND P3, PT, R250, 0x3c, PT ;  /* 0x0000003cfa00780c */ /* 0x000fe40003f64270 */
[----:B------:R-:W-:-:S02]  /*6d20*/  PRMT R203, RZ, 0x7610, R203 ;  /* 0x00007610ffcb7816 */ /* 0x000fc400000000cb */
[----:B------:R-:W-:-:S09]  /*6d30*/  PRMT R211, RZ, 0x7610, R211 ;  /* 0x00007610ffd37816 */ /* 0x000fd200000000d3 */
[----:B------:R-:W2:Y:S01]  /*6d40*/  @P3 LDG.E.U16 R203, desc[UR16][R22.64] ;  /* 0x0000001016cb3981 */ /* 0x000ea2000c1e1500 */
[C---:B------:R-:W-:Y:S02]  /*6d50*/  ISETP.GT.AND P3, PT, R250.reuse, 0x3e, PT ;  /* 0x0000003efa00780c */ /* 0x040fe40003f64270 */
[----:B------:R-:W-:Y:S02]  /*6d60*/  ISETP.GT.AND P1, PT, R250, 0x3a, PT ;  /* 0x0000003afa00780c */ /* 0x000fe40003f24270 */
[----:B------:R-:W-:-:S09]  /*6d70*/  PRMT R182, RZ, 0x7610, R182 ;  /* 0x00007610ffb67816 */ /* 0x000fd200000000b6 */
[----:B------:R-:W2:Y:S01]  /*6d80*/  @P3 LDG.E.U16 R211, desc[UR16][R20.64] ;  /* 0x0000001014d33981 */ /* 0x000ea2000c1e1500 */
[----:B------:R-:W-:Y:S02]  /*6d90*/  ISETP.GT.AND P3, PT, R250, 0x3b, PT ;  /* 0x0000003bfa00780c */ /* 0x000fe40003f64270 */
[----:B------:R-:W-:-:S06]  /*6da0*/  PRMT R174, RZ, 0x7610, R174 ;  /* 0x00007610ffae7816 */ /* 0x000fcc00000000ae */
[----:B------:R0:W2:Y:S05]  /*6db0*/  @P1 LDG.E.U16 R174, desc[UR16][R16.64] ;  /* 0x0000001010ae1981 */ /* 0x0000aa000c1e1500 */
[----:B------:R1:W2:Y:S01]  /*6dc0*/  @P3 LDG.E.U16 R182, desc[UR16][R18.64] ;  /* 0x0000001012b63981 */ /* 0x0002a2000c1e1500 */
[CC--:B------:R-:W-:Y:S02]  /*6dd0*/  IADD3 RZ, P1, R14.reuse, R251.reuse, RZ ;  /* 0x000000fb0eff7210 */ /* 0x0c0fe40007f3e0ff */
[----:B0-----:R-:W-:Y:S01]  /*6de0*/  PRMT R16, RZ, 0x7610, R16 ;  /* 0x00007610ff107816 */ /* 0x001fe20000000010 */
[----:B-1----:R-:W-:Y:S02]  /*6df0*/  IMAD.IADD R18, R14, 0x1, R251 ;  /* 0x000000010e127824 */ /* 0x002fe400078e02fb */
[----:B------:R-:W-:Y:S01]  /*6e00*/  IMAD.X R19, R222, 0x1, R252, P1 ;  /* 0x00000001de137824 */ /* 0x000fe200008e06fc */
[----:B------:R-:W-:Y:S01]  /*6e10*/  BAR.SYNC.DEFER_BLOCKING 0x0 ;  /* 0x0000000000007b1d */ /* 0x000fe20000010000 */
[----:B------:R-:W-:-:S02]  /*6e20*/  IADD3 RZ, P1, R13, R251, RZ ;  /* 0x000000fb0dff7210 */ /* 0x000fc40007f3e0ff */
[----:B------:R-:W-:Y:S01]  /*6e30*/  PRMT R17, RZ, 0x7610, R17 ;  /* 0x00007610ff117816 */ /* 0x000fe20000000011 */
[--C-:B------:R-:W-:Y:S01]  /*6e40*/  IMAD.IADD R20, R12, 0x1, R251.reuse ;  /* 0x000000010c147824 */ /* 0x100fe200078e02fb */
[----:B------:R-:W-:Y:S01]  /*6e50*/  LOP3.LUT R186, R153, 0x40, RZ, 0xc0, !PT ;  /* 0x0000004099ba7812 */ /* 0x000fe200078ec0ff */
[--C-:B------:R-:W-:Y:S01]  /*6e60*/  IMAD.IADD R22, R10, 0x1, R251.reuse ;  /* 0x000000010a167824 */ /* 0x100fe200078e02fb */
[----:B------:R-:W4:Y:S04]  /*6e70*/  LDL.LU R14, [R1+0x28] ;  /* 0x00002800010e7983 */ /* 0x000f280000300800 */
[----:B------:R0:W2:Y:S02]  /*6e80*/  @!P0 LDG.E.U16 R16, desc[UR16][R18.64] ;  /* 0x0000001012108981 */ /* 0x0000a4000c1e1500 */
[----:B0-----:R-:W-:-:S02]  /*6e90*/  IMAD.IADD R18, R13, 0x1, R251 ;  /* 0x000000010d127824 */ /* 0x001fc400078e02fb */
[--C-:B------:R-:W-:Y:S01]  /*6ea0*/  IMAD.X R19, R220, 0x1, R252.reuse, P1 ;  /* 0x00000001dc137824 */ /* 0x100fe200008e06fc */
[-C--:B------:R-:W-:Y:S01]  /*6eb0*/  IADD3 RZ, P1, R12, R251.reuse, RZ ;  /* 0x000000fb0cff7210 */ /* 0x080fe20007f3e0ff */
[----:B------:R-:W2:Y:S04]  /*6ec0*/  LDL.LU R13, [R1+0x4] ;  /* 0x00000400010d7983 */ /* 0x000ea80000300800 */
[----:B------:R0:W2:Y:S01]  /*6ed0*/  @!P0 LDG.E.U16 R17, desc[UR16][R18.64] ;  /* 0x0000001012118981 */ /* 0x0000a2000c1e1500 */
[----:B------:R-:W-:Y:S01]  /*6ee0*/  IMAD.X R21, R218, 0x1, R252, P1 ;  /* 0x00000001da157824 */ /* 0x000fe200008e06fc */
[----:B------:R-:W-:Y:S02]  /*6ef0*/  IADD3 RZ, P1, R11, R251, RZ ;  /* 0x000000fb0bff7210 */ /* 0x000fe40007f3e0ff */
[----:B------:R-:W2:Y:S04]  /*6f00*/  LDL.LU R222, [R1] ;  /* 0x0000000001de7983 */ /* 0x000ea80000300800 */
[----:B------:R-:W2:Y:S01]  /*6f10*/  LDL R3, [R1+0x1bc] ;  /* 0x0001bc0001037983 */ /* 0x000ea20000100800 */
[----:B0-----:R-:W-:-:S02]  /*6f20*/  PRMT R18, RZ, 0x7610, R18 ;  /* 0x00007610ff127816 */ /* 0x001fc40000000012 */
[----:B------:R-:W-:-:S04]  /*6f30*/  PRMT R19, RZ, 0x7610, R19 ;  /* 0x00007610ff137816 */ /* 0x000fc80000000013 */
[----:B------:R0:W2:Y:S02]  /*6f40*/  @!P0 LDG.E.U16 R18, desc[UR16][R20.64] ;  /* 0x0000001014128981 */ /* 0x0000a4000c1e1500 */
[----:B0-----:R-:W-:Y:S02]  /*6f50*/  IMAD.IADD R20, R11, 0x1, R251 ;  /* 0x000000010b147824 */ /* 0x001fe400078e02fb */
[----:B------:R-:W-:-:S05]  /*6f60*/  IMAD.X R21, R219, 0x1, R252, P1 ;  /* 0x00000001db157824 */ /* 0x000fca00008e06fc */
[----:B------:R0:W2:Y:S01]  /*6f70*/  @!P0 LDG.E.U16 R19, desc[UR16][R20.64] ;  /* 0x0000001014138981 */ /* 0x0000a2000c1e1500 */
[----:B------:R-:W-:Y:S01]  /*6f80*/  IADD3 RZ, P1, R10, R251, RZ ;  /* 0x000000fb0aff7210 */ /* 0x000fe20007f3e0ff */
[----:B0-----:R-:W-:Y:S01]  /*6f90*/  IMAD.SHL.U32 R21, R153, 0x2, RZ ;  /* 0x0000000299157824 */ /* 0x001fe200078e00ff */
[----:B------:R-:W-:-:S04]  /*6fa0*/  PRMT R20, RZ, 0x7610, R20 ;  /* 0x00007610ff147816 */ /* 0x000fc80000000014 */
[----:B------:R-:W-:Y:S01]  /*6fb0*/  LOP3.LUT R21, R21, 0x7e, RZ, 0xc0, !PT ;  /* 0x0000007e15157812 */ /* 0x000fe200078ec0ff */
[----:B------:R-:W-:Y:S01]  /*6fc0*/  IMAD.X R23, R221, 0x1, R252, P1 ;  /* 0x00000001dd177824 */ /* 0x000fe200008e06fc */
[----:B------:R-:W-:-:S03]  /*6fd0*/  IADD3 RZ, P1, R9, R251, RZ ;  /* 0x000000fb09ff7210 */ /* 0x000fc60007f3e0ff */
[----:B------:R-:W-:Y:S01]  /*6fe0*/  IMAD R186, R186, 0x80, R21 ;  /* 0x00000080baba7824 */ /* 0x000fe200078e0215 */
[----:B------:R0:W2:Y:S01]  /*6ff0*/  @!P0 LDG.E.U16 R20, desc[UR16][R22.64] ;  /* 0x0000001016148981 */ /* 0x0000a2000c1e1500 */
[----:B------:R-:W-:Y:S01]  /*7000*/  IMAD.X R153, R223, 0x1, R252, P1 ;  /* 0x00000001df997824 */ /* 0x000fe200008e06fc */
[----:B------:R-:W-:Y:S02]  /*7010*/  IADD3 RZ, P1, R8, R251, RZ ;  /* 0x000000fb08ff7210 */ /* 0x000fe40007f3e0ff */
[----:B------:R1:W-:Y:S01]  /*7020*/  STS.U16 [R186+UR8], R152 ;  /* 0x00000098ba007988 */ /* 0x0003e20008000408 */
[----:B0-----:R-:W-:Y:S01]  /*7030*/  PRMT R22, RZ, 0x7610, R22 ;  /* 0x00007610ff167816 */ /* 0x001fe20000000016 */
[----:B-1----:R-:W-:Y:S01]  /*7040*/  IMAD.IADD R152, R9, 0x1, R251 ;  /* 0x0000000109987824 */ /* 0x002fe200078e02fb */
[----:B------:R-:W-:-:S04]  /*7050*/  PRMT R23, RZ, 0x7610, R23 ;  /* 0x00007610ff177816 */ /* 0x000fc80000000017 */
[----:B------:R0:W2:Y:S04]  /*7060*/  @!P0 LDG.E.U16 R22, desc[UR16][R152.64] ;  /* 0x0000001098168981 */ /* 0x0000a8000c1e1500 */
[----:B------:R1:W-:Y:S01]  /*7070*/  STS.U16 [R186+UR8+0x400], R155 ;  /* 0x0004009bba007988 */ /* 0x0003e20008000408 */
[--C-:B0-----:R-:W-:Y:S02]  /*7080*/  IMAD.IADD R152, R8, 0x1, R251.reuse ;  /* 0x0000000108987824 */ /* 0x101fe400078e02fb */
[--C-:B------:R-:W-:Y:S01]  /*7090*/  IMAD.X R153, R225, 0x1, R252.reuse, P1 ;  /* 0x00000001e1997824 */ /* 0x100fe200008e06fc */
[CC--:B------:R-:W-:Y:S01]  /*70a0*/  IADD3 RZ, P1, R7.reuse, R251.reuse, RZ ;  /* 0x000000fb07ff7210 */ /* 0x0c0fe20007f3e0ff */
[----:B------:R0:W-:Y:S04]  /*70b0*/  STS.U16 [R186+UR8+0x800], R154 ;  /* 0x0008009aba007988 */ /* 0x0001e80008000408 */
[----:B------:R0:W2:Y:S01]  /*70c0*/  @!P0 LDG.E.U16 R23, desc[UR16][R152.64] ;  /* 0x0000001098178981 */ /* 0x0000a2000c1e1500 */
[----:B-1----:R-:W-:Y:S01]  /*70d0*/  IMAD.X R155, R224, 0x1, R252, P1 ;  /* 0x00000001e09b7824 */ /* 0x002fe200008e06fc */
[----:B------:R-:W-:Y:S01]  /*70e0*/  IADD3 RZ, P1, R6, R251, RZ ;  /* 0x000000fb06ff7210 */ /* 0x000fe20007f3e0ff */
[----:B0-----:R-:W-:Y:S01]  /*70f0*/  IMAD.IADD R154, R7, 0x1, R251 ;  /* 0x00000001079a7824 */ /* 0x001fe200078e02fb */
[----:B------:R-:W-:-:S06]  /*7100*/  PRMT R152, RZ, 0x7610, R152 ;  /* 0x00007610ff987816 */ /* 0x000fcc0000000098 */
[----:B------:R0:W2:Y:S04]  /*7110*/  @!P0 LDG.E.U16 R152, desc[UR16][R154.64] ;  /* 0x000000109a988981 */ /* 0x0000a8000c1e1500 */
[----:B------:R3:W-:Y:S01]  /*7120*/  STS.U16 [R186+UR8+0xc00], R157 ;  /* 0x000c009dba007988 */ /* 0x0007e20008000408 */
[----:B0-----:R-:W-:Y:S01]  /*7130*/  IMAD.X R155, R217, 0x1, R252, P1 ;  /* 0x00000001d99b7824 */ /* 0x001fe200008e06fc */
[----:B------:R-:W-:-:S05]  /*7140*/  IADD3 RZ, P1, R5, R251, RZ ;  /* 0x000000fb05ff7210 */ /* 0x000fca0007f3e0ff */
[----:B---3--:R-:W-:Y:S02]  /*7150*/  IMAD.X R157, R2, 0x1, R252, P1 ;  /* 0x00000001029d7824 */ /* 0x008fe400008e06fc */
[----:B------:R-:W3:Y:S04]  /*7160*/  LDL R2, [R1+0x100] ;  /* 0x0001000001027983 */ /* 0x000ee80000100800 */
[----:B------:R-:W3:Y:S04]  /*7170*/  LDL.LU R225, [R1+0x24] ;  /* 0x0000240001e17983 */ /* 0x000ee80000300800 */
[----:B------:R-:W3:Y:S04]  /*7180*/  LDL.LU R224, [R1+0x20] ;  /* 0x0000200001e07983 */ /* 0x000ee80000300800 */
[----:B------:R-:W3:Y:S04]  /*7190*/  LDL.LU R10, [R1+0x1c] ;  /* 0x00001c00010a7983 */ /* 0x000ee80000300800 */
[----:B------:R-:W3:Y:S04]  /*71a0*/  LDL.LU R219, [R1+0x18] ;  /* 0x0000180001db7983 */ /* 0x000ee80000300800 */
[----:B------:R-:W3:Y:S04]  /*71b0*/  LDL.LU R11, [R1+0x14] ;  /* 0x00001400010b7983 */ /* 0x000ee80000300800 */
[----:B------:R-:W3:Y:S04]  /*71c0*/  LDL.LU R218, [R1+0x10] ;  /* 0x0000100001da7983 */ /* 0x000ee80000300800 */
[----:B------:R-:W3:Y:S04]  /*71d0*/  LDL.LU R12, [R1+0xc] ;  /* 0x00000c00010c7983 */ /* 0x000ee80000300800 */
[----:B------:R-:W3:Y:S01]  /*71e0*/  LDL.LU R220, [R1+0x8] ;  /* 0x0000080001dc7983 */ /* 0x000ee20000300800 */
[----:B------:R-:W-:Y:S01]  /*71f0*/  PRMT R153, RZ, 0x7610, R153 ;  /* 0x00007610ff997816 */ /* 0x000fe20000000099 */
[----:B------:R-:W-:-:S02]  /*7200*/  IMAD.IADD R154, R6, 0x1, R251 ;  /* 0x00000001069a7824 */ /* 0x000fc400078e02fb */
[----:B------:R0:W-:Y:S01]  /*7210*/  STS.U16 [R186+UR8+0x1000], R156 ;  /* 0x0010009cba007988 */ /* 0x0001e20008000408 */
[----:B------:R-:W-:-:S03]  /*7220*/  IADD3 RZ, P1, R4, R251, RZ ;  /* 0x000000fb04ff7210 */ /* 0x000fc60007f3e0ff */
[----:B------:R1:W3:Y:S01]  /*7230*/  @!P0 LDG.E.U16 R153, desc[UR16][R154.64] ;  /* 0x000000109a998981 */ /* 0x0002e2000c1e1500 */
[----:B0-----:R-:W-:Y:S01]  /*7240*/  IMAD.IADD R156, R5, 0x1, R251 ;  /* 0x00000001059c7824 */ /* 0x001fe200078e02fb */
[----:B-1----:R-:W-:Y:S02]  /*7250*/  PRMT R154, RZ, 0x7610, R154 ;  /* 0x00007610ff9a7816 */ /* 0x002fe4000000009a */
[----:B------:R-:W-:-:S04]  /*7260*/  PRMT R155, RZ, 0x7610, R155 ;  /* 0x00007610ff9b7816 */ /* 0x000fc8000000009b */
[----:B------:R0:W3:Y:S04]  /*7270*/  @!P0 LDG.E.U16 R154, desc[UR16][R156.64] ;  /* 0x000000109c9a8981 */ /* 0x0000e8000c1e1500 */
[----:B------:R-:W-:Y:S01]  /*7280*/  STS.U16 [R186+UR8+0x1400], R159 ;  /* 0x0014009fba007988 */ /* 0x000fe20008000408 */
[----:B0-----:R-:W-:Y:S02]  /*7290*/  IMAD.IADD R156, R4, 0x1, R251 ;  /* 0x00000001049c7824 */ /* 0x001fe400078e02fb */
[----:B----4-:R-:W-:Y:S01]  /*72a0*/  IMAD.X R157, R14, 0x1, R252, P1 ;  /* 0x000000010e9d7824 */ /* 0x010fe200008e06fc */
[----:B------:R0:W-:Y:S04]  /*72b0*/  STS.U16 [R186+UR8+0x1800], R158 ;  /* 0x0018009eba007988 */ /* 0x0001e80008000408 */
[----:B------:R1:W4:Y:S01]  /*72c0*/  @!P0 LDG.E.U16 R155, desc[UR16][R156.64] ;  /* 0x000000109c9b8981 */ /* 0x000322000c1e1500 */
[----:B------:R-:W-:-:S02]  /*72d0*/  LOP3.LUT R217, R186, 0x10, RZ, 0x3c, !PT ;  /* 0x00000010bad97812 */ /* 0x000fc400078e3cff */
[----:B-1----:R-:W-:Y:S02]  /*72e0*/  PRMT R156, RZ, 0x7610, R156 ;  /* 0x00007610ff9c7816 */ /* 0x002fe4000000009c */
[----:B------:R-:W-:Y:S02]  /*72f0*/  PRMT R157, RZ, 0x7610, R157 ;  /* 0x00007610ff9d7816 */ /* 0x000fe4000000009d */
[C---:B--2---:R-:W-:Y:S01]  /*7300*/  IADD3 RZ, P1, R222.reuse, R251, RZ ;  /* 0x000000fbdeff7210 */ /* 0x044fe20007f3e0ff */
[----:B0-----:R-:W-:-:S04]  /*7310*/  IMAD.IADD R158, R222, 0x1, R251 ;  /* 0x00000001de9e7824 */ /* 0x001fc800078e02fb */
[----:B------:R-:W-:-:S05]  /*7320*/  IMAD.X R159, R13, 0x1, R252, P1 ;  /* 0x000000010d9f7824 */ /* 0x000fca00008e06fc */
[----:B------:R0:W2:Y:S04]  /*7330*/  @!P0 LDG.E.U16 R156, desc[UR16][R158.64] ;  /* 0x000000109e9c8981 */ /* 0x0000a8000c1e1500 */
[----:B------:R-:W-:Y:S04]  /*7340*/  STS.U16 [R186+UR8+0x1c00], R161 ;  /* 0x001c00a1ba007988 */ /* 0x000fe80008000408 */
[----:B------:R1:W-:Y:S04]  /*7350*/  STS.U16 [R217+UR8+0x480], R160 ;  /* 0x000480a0d9007988 */ /* 0x0003e80008000408 */
[----:B------:R-:W-:Y:S04]  /*7360*/  STS.U16 [R217+UR8+0x880], R163 ;  /* 0x000880a3d9007988 */ /* 0x000fe80008000408 */
[----:B------:R1:W-:Y:S04]  /*7370*/  STS.U16 [R217+UR8+0xc80], R162 ;  /* 0x000c80a2d9007988 */ /* 0x0003e80008000408 */
[----:B------:R1:W-:Y:S01]  /*7380*/  STL [R1+0x228], R0 ;  /* 0x0002280001007387 */ /* 0x0003e20000100800 */
[C---:B---3--:R-:W-:Y:S01]  /*7390*/  IADD3 RZ, P1, R220.reuse, R251, RZ ;  /* 0x000000fbdcff7210 */ /* 0x048fe20007f3e0ff */
[----:B0-----:R-:W-:-:S04]  /*73a0*/  IMAD.IADD R158, R220, 0x1, R251 ;  /* 0x00000001dc9e7824 */ /* 0x001fc800078e02fb */
[----:B------:R-:W-:Y:S01]  /*73b0*/  IMAD.X R159, R12, 0x1, R252, P1 ;  /* 0x000000010c9f7824 */ /* 0x000fe200008e06fc */
[C---:B------:R-:W-:Y:S01]  /*73c0*/  IADD3 RZ, P1, R218.reuse, R251, RZ ;  /* 0x000000fbdaff7210 */ /* 0x040fe20007f3e0ff */
[----:B-1----:R-:W-:-:S03]  /*73d0*/  IMAD.IADD R160, R218, 0x1, R251 ;  /* 0x00000001daa07824 */ /* 0x002fc600078e02fb */
[----:B------:R0:W3:Y:S01]  /*73e0*/  @!P0 LDG.E.U16 R157, desc[UR16][R158.64] ;  /* 0x000000109e9d8981 */ /* 0x0000e2000c1e1500 */
[----:B------:R-:W-:Y:S01]  /*73f0*/  IMAD.X R161, R11, 0x1, R252, P1 ;  /* 0x000000010ba17824 */ /* 0x000fe200008e06fc */
[----:B------:R-:W-:Y:S02]  /*7400*/  IADD3 RZ, P1, R219, R251, RZ ;  /* 0x000000fbdbff7210 */ /* 0x000fe40007f3e0ff */
[----:B0-----:R-:W-:Y:S02]  /*7410*/  PRMT R158, RZ, 0x7610, R158 ;  /* 0x00007610ff9e7816 */ /* 0x001fe4000000009e */
[----:B------:R-:W-:-:S04]  /*7420*/  PRMT R159, RZ, 0x7610, R159 ;  /* 0x00007610ff9f7816 */ /* 0x000fc8000000009f */
[----:B------:R0:W4:Y:S01]  /*7430*/  @!P0 LDG.E.U16 R158, desc[UR16][R160.64] ;  /* 0x00000010a09e8981 */ /* 0x000122000c1e1500 */
[--C-:B------:R-:W-:Y:S02]  /*7440*/  IMAD.IADD R162, R224, 0x1, R251.reuse ;  /* 0x00000001e0a27824 */ /* 0x100fe400078e02fb */
[----:B0-----:R-:W-:Y:S02]  /*7450*/  IMAD.IADD R160, R219, 0x1, R251 ;  /* 0x00000001dba07824 */ /* 0x001fe400078e02fb */
[----:B------:R-:W-:Y:S01]  /*7460*/  IMAD.X R161, R10, 0x1, R252, P1 ;  /* 0x000000010aa17824 */ /* 0x000fe200008e06fc */
[----:B------:R-:W-:-:S04]  /*7470*/  IADD3 RZ, P1, R224, R251, RZ ;  /* 0x000000fbe0ff7210 */ /* 0x000fc80007f3e0ff */
[----:B------:R0:W2:Y:S01]  /*7480*/  @!P0 LDG.E.U16 R159, desc[UR16][R160.64] ;  /* 0x00000010a09f8981 */ /* 0x0000a2000c1e1500 */
[----:B------:R-:W-:Y:S01]  /*7490*/  IMAD.X R163, R225, 0x1, R252, P1 ;  /* 0x00000001e1a37824 */ /* 0x000fe200008e06fc */
[----:B0-----:R-:W-:-:S06]  /*74a0*/  PRMT R160, RZ, 0x7610, R160 ;  /* 0x00007610ffa07816 */ /* 0x001fcc00000000a0 */
[----:B------:R0:W2:Y:S02]  /*74b0*/  @!P0 LDG.E.U16 R160, desc[UR16][R162.64] ;  /* 0x00000010a2a08981 */ /* 0x0000a4000c1e1500 */
[----:B0-----:R-:W-:Y:S02]  /*74c0*/  IADD3 R162, P1, R0, R251, RZ ;  /* 0x000000fb00a27210 */ /* 0x001fe40007f3e0ff */
[----:B------:R-:W3:Y:S03]  /*74d0*/  LDL.LU R0, [R1+0x1ac] ;  /* 0x0001ac0001007983 */ /* 0x000ee60000300800 */
[----:B------:R-:W-:Y:S01]  /*74e0*/  IMAD.X R163, R248, 0x1, R252, P1 ;  /* 0x00000001f8a37824 */ /* 0x000fe200008e06fc */
[----:B------:R0:W-:Y:S04]  /*74f0*/  STL [R1+0x22c], R248 ;  /* 0x00022cf801007387 */ /* 0x0001e80000100800 */
[----:B0-----:R-:W4:Y:S04]  /*7500*/  LDL.LU R248, [R1+0xf0] ;  /* 0x0000f00001f87983 */ /* 0x001f280000300800 */
[----:B------:R0:W-:Y:S01]  /*7510*/  STS.U16 [R217+UR8+0x1480], R164 ;  /* 0x001480a4d9007988 */ /* 0x0001e20008000408 */
[----:B------:R-:W-:-:S03]  /*7520*/  PRMT R161, RZ, 0x7610, R161 ;  /* 0x00007610ffa17816 */ /* 0x000fc600000000a1 */
[----:B------:R1:W-:Y:S04]  /*7530*/  STS.U16 [R217+UR8+0x1080], R165 ;  /* 0x001080a5d9007988 */ /* 0x0003e80008000408 */
[----:B------:R-:W2:Y:S01]  /*7540*/  LDL.LU R238, [R1+0x18c] ;  /* 0x00018c0001ee7983 */ /* 0x000ea20000300800 */
[----:B0-----:R-:W-:-:S03]  /*7550*/  IADD3 R164, P1, R3, R251, RZ ;  /* 0x000000fb03a47210 */ /* 0x001fc60007f3e0ff */
[----:B------:R-:W2:Y:S02]  /*7560*/  LDL R3, [R1+0x16c] ;  /* 0x00016c0001037983 */ /* 0x000ea40000100800 */
[----:B-1----:R-:W-:Y:S02]  /*7570*/  IMAD.X R165, R2, 0x1, R252, P1 ;  /* 0x0000000102a57824 */ /* 0x002fe400008e06fc */
[----:B------:R-:W2:Y:S04]  /*7580*/  LDL R227, [R1+0x14c] ;  /* 0x00014c0001e37983 */ /* 0x000ea80000100800 */
[----:B------:R-:W2:Y:S04]  /*7590*/  LDL R2, [R1+0x15c] ;  /* 0x00015c0001027983 */ /* 0x000ea80000100800 */
[----:B------:R-:W2:Y:S04]  /*75a0*/  LDL R226, [R1+0x90] ;  /* 0x0000900001e27983 */ /* 0x000ea80000100800 */
[----:B------:R-:W2:Y:S04]  /*75b0*/  LDL R233, [R1+0x13c] ;  /* 0x00013c0001e97983 */ /* 0x000ea80000100800 */
[----:B------:R-:W2:Y:S04]  /*75c0*/  LDL R232, [R1+0x80] ;  /* 0x0000800001e87983 */ /* 0x000ea80000100800 */
[----:B------:R-:W2:Y:S04]  /*75d0*/  LDL.LU R231, [R1+0xc0] ;  /* 0x0000c00001e77983 */ /* 0x000ea80000300800 */
[----:B------:R-:W2:Y:S04]  /*75e0*/  LDL.LU R230, [R1+0x17c] ;  /* 0x00017c0001e67983 */ /* 0x000ea80000300800 */
[----:B------:R-:W2:Y:S04]  /*75f0*/  LDL.LU R239, [R1+0xd0] ;  /* 0x0000d00001ef7983 */ /* 0x000ea80000300800 */
[----:B------:R0:W2:Y:S02]  /*7600*/  @!P0 LDG.E.U16 R161, desc[UR16][R162.64] ;  /* 0x00000010a2a18981 */ /* 0x0000a4000c1e1500 */
[----:B0-----:R-:W-:-:S06]  /*7610*/  PRMT R162, RZ, 0x7610, R162 ;  /* 0x00007610ffa27816 */ /* 0x001fcc00000000a2 */
[----:B------:R3:W2:Y:S04]  /*7620*/  @!P0 LDG.E.U16 R162, desc[UR16][R164.64] ;  /* 0x00000010a4a28981 */ /* 0x0006a8000c1e1500 */
[----:B------:R0:W-:Y:S01]  /*7630*/  STS.U16 [R217+UR8+0x1c80], R166 ;  /* 0x001c80a6d9007988 */ /* 0x0001e20008000408 */
[----:B---3--:R-:W-:-:S03]  /*7640*/  IADD3 R164, P1, R0, R251, RZ ;  /* 0x000000fb00a47210 */ /* 0x008fc60007f3e0ff */
[----:B------:R-:W-:Y:S02]  /*7650*/  STL [R1+0x230], R0 ;  /* 0x0002300001007387 */ /* 0x000fe40000100800 */
[----:B----4-:R-:W-:Y:S02]  /*7660*/  IMAD.X R165, R248, 0x1, R252, P1 ;  /* 0x00000001f8a57824 */ /* 0x010fe400008e06fc */
[----:B------:R-:W-:Y:S01]  /*7670*/  STL [R1+0x234], R248 ;  /* 0x000234f801007387 */ /* 0x000fe20000100800 */
[----:B0-----:R-:W-:-:S03]  /*7680*/  IADD3 R166, P1, R246, R251, RZ ;  /* 0x000000fbf6a67210 */ /* 0x001fc60007f3e0ff */
[----:B------:R0:W-:Y:S04]  /*7690*/  STL [R1+0x238], R246 ;  /* 0x000238f601007387 */ /* 0x0001e80000100800 */
[----:B0-----:R-:W3:Y:S01]  /*76a0*/  LDL.LU R246, [R1+0xb0] ;  /* 0x0000b00001f67983 */ /* 0x001ee20000300800 */
[----:B------:R-:W-:-:S03]  /*76b0*/  PRMT R163, RZ, 0x7610, R163 ;  /* 0x00007610ffa37816 */ /* 0x000fc600000000a3 */
[----:B------:R0:W-:Y:S04]  /*76c0*/  STS.U16 [R217+UR8+0x1880], R167 ;  /* 0x001880a7d9007988 */ /* 0x0001e80008000408 */
[----:B------:R1:W4:Y:S01]  /*76d0*/  @!P0 LDG.E.U16 R163, desc[UR16][R164.64] ;  /* 0x00000010a4a38981 */ /* 0x000322000c1e1500 */
[----:B0-----:R-:W-:Y:S01]  /*76e0*/  IMAD.X R167, R247, 0x1, R252, P1 ;  /* 0x00000001f7a77824 */ /* 0x001fe200008e06fc */
[----:B-1----:R-:W-:Y:S02]  /*76f0*/  PRMT R164, RZ, 0x7610, R164 ;  /* 0x00007610ffa47816 */ /* 0x002fe400000000a4 */
[----:B------:R0:W-:Y:S04]  /*7700*/  STS.U16 [R217+UR8+0x80], R205 ;  /* 0x000080cdd9007988 */ /* 0x0001e80008000408 */
[----:B------:R2:W4:Y:S01]  /*7710*/  @!P0 LDG.E.U16 R164, desc[UR16][R166.64] ;  /* 0x00000010a6a48981 */ /* 0x000522000c1e1500 */
[----:B------:R-:W-:-:S02]  /*7720*/  PRMT R165, RZ, 0x7610, R165 ;  /* 0x00007610ffa57816 */ /* 0x000fc400000000a5 */
[----:B0-----:R-:W-:Y:S02]  /*7730*/  LOP3.LUT R205, R186, 0x20, RZ, 0x3c, !PT ;  /* 0x00000020bacd7812 */ /* 0x001fe400078e3cff */
[----:B--2---:R-:W-:-:S03]  /*7740*/  IADD3 R166, P1, R238, R251, RZ ;  /* 0x000000fbeea67210 */ /* 0x004fc60007f3e0ff */
[----:B------:R0:W-:Y:S02]  /*7750*/  STS.U16 [R205+UR8+0x500], R168 ;  /* 0x000500a8cd007988 */ /* 0x0001e40008000408 */
[----:B------:R-:W-:Y:S02]  /*7760*/  IMAD.X R167, R239, 0x1, R252, P1 ;  /* 0x00000001efa77824 */ /* 0x000fe400008e06fc */
[----:B------:R1:W-:Y:S04]  /*7770*/  STS.U16 [R205+UR8+0x100], R169 ;  /* 0x000100a9cd007988 */ /* 0x0003e80008000408 */
[----:B------:R2:W4:Y:S01]  /*7780*/  @!P0 LDG.E.U16 R165, desc[UR16][R166.64] ;  /* 0x00000010a6a58981 */ /* 0x000522000c1e1500 */
[----:B0-----:R-:W-:-:S05]  /*7790*/  IADD3 R168, P1, R230, R251, RZ ;  /* 0x000000fbe6a87210 */ /* 0x001fca0007f3e0ff */
[----:B-1----:R-:W-:Y:S01]  /*77a0*/  IMAD.X R169, R231, 0x1, R252, P1 ;  /* 0x00000001e7a97824 */ /* 0x002fe200008e06fc */
[----:B--2---:R-:W-:Y:S01]  /*77b0*/  PRMT R166, RZ, 0x7610, R166 ;  /* 0x00007610ffa67816 */ /* 0x004fe200000000a6 */
[----:B------:R-:W-:Y:S04]  /*77c0*/  STL [R1+0x23c], R247 ;  /* 0x00023cf701007387 */ /* 0x000fe80000100800 */
[----:B------:R-:W-:Y:S04]  /*77d0*/  STL [R1+0x240], R238 ;  /* 0x000240ee01007387 */ /* 0x000fe80000100800 */
[----:B------:R0:W2:Y:S04]  /*77e0*/  @!P0 LDG.E.U16 R166, desc[UR16][R168.64] ;  /* 0x00000010a8a68981 */ /* 0x0000a8000c1e1500 */
[----:B------:R-:W-:Y:S04]  /*77f0*/  STL [R1+0x244], R239 ;  /* 0x000244ef01007387 */ /* 0x000fe80000100800 */
[----:B------:R1:W-:Y:S01]  /*7800*/  STL [R1+0x248], R230 ;  /* 0x000248e601007387 */ /* 0x0003e20000100800 */
[----:B0-----:R-:W-:-:S03]  /*7810*/  IADD3 R168, P1, R3, R251, RZ ;  /* 0x000000fb03a87210 */ /* 0x001fc60007f3e0ff */
[----:B------:R0:W-:Y:S04]  /*7820*/  STL [R1+0x24c], R231 ;  /* 0x00024ce701007387 */ /* 0x0001e80000100800 */
[----:B------:R-:W4:Y:S04]  /*7830*/  LDL R229, [R1+0x11c] ;  /* 0x00011c0001e57983 */ /* 0x000f280000100800 */
[----:B-1----:R-:W2:Y:S04]  /*7840*/  LDL R230, [R1+0x70] ;  /* 0x0000700001e67983 */ /* 0x002ea80000100800 */
[----:B0-----:R-:W4:Y:S04]  /*7850*/  LDL R231, [R1+0x12c] ;  /* 0x00012c0001e77983 */ /* 0x001f280000100800 */
[----:B------:R-:W2:Y:S01]  /*7860*/  LDL R228, [R1+0x60] ;  /* 0x0000600001e47983 */ /* 0x000ea20000100800 */
[----:B---3--:R-:W-:-:S03]  /*7870*/  IMAD.X R169, R246, 0x1, R252, P1 ;  /* 0x00000001f6a97824 */ /* 0x008fc600008e06fc */
[----:B------:R0:W-:Y:S04]  /*7880*/  STL [R1+0x250], R246 ;  /* 0x000250f601007387 */ /* 0x0001e80000100800 */
[----:B0-----:R-:W3:Y:S01]  /*7890*/  LDL.LU R246, [R1+0xa0] ;  /* 0x0000a00001f67983 */ /* 0x001ee20000300800 */
[----:B------:R-:W-:-:S03]  /*78a0*/  PRMT R167, RZ, 0x7610, R167 ;  /* 0x00007610ffa77816 */ /* 0x000fc600000000a7 */
[----:B------:R0:W-:Y:S04]  /*78b0*/  STS.U16 [R205+UR8+0xd00], R170 ;  /* 0x000d00aacd007988 */ /* 0x0001e80008000408 */
[----:B------:R1:W2:Y:S04]  /*78c0*/  @!P0 LDG.E.U16 R167, desc[UR16][R168.64] ;  /* 0x00000010a8a78981 */ /* 0x0002a8000c1e1500 */
[----:B------:R3:W-:Y:S01]  /*78d0*/  STS.U16 [R205+UR8+0x900], R171 ;  /* 0x000900abcd007988 */ /* 0x0007e20008000408 */
[----:B0-----:R-:W-:-:S03]  /*78e0*/  IADD3 R170, P1, R2, R251, RZ ;  /* 0x000000fb02aa7210 */ /* 0x001fc60007f3e0ff */
[----:B------:R-:W2:Y:S01]  /*78f0*/  LDL R3, [R1+0x1c8] ;  /* 0x0001c80001037983 */ /* 0x000ea20000100800 */
[----:B-1----:R-:W-:-:S03]  /*7900*/  PRMT R168, RZ, 0x7610, R168 ;  /* 0x00007610ffa87816 */ /* 0x002fc600000000a8 */
[----:B------:R-:W2:Y:S01]  /*7910*/  LDL R2, [R1+0x10c] ;  /* 0x00010c0001027983 */ /* 0x000ea20000100800 */
[----:B------:R-:W-:-:S03]  /*7920*/  PRMT R169, RZ, 0x7610, R169 ;  /* 0x00007610ffa97816 */ /* 0x000fc600000000a9 */
[----:B------:R0:W-:Y:S01]  /*7930*/  STS.U16 [R205+UR8+0x1500], R172 ;  /* 0x001500accd007988 */ /* 0x0001e20008000408 */
[----:B---3--:R-:W-:-:S03]  /*7940*/  IMAD.X R171, R246, 0x1, R252, P1 ;  /* 0x00000001f6ab7824 */ /* 0x008fc600008e06fc */
[----:B------:R-:W-:Y:S04]  /*7950*/  STL [R1+0x26c], R246 ;  /* 0x00026cf601007387 */ /* 0x000fe80000100800 */
[----:B------:R1:W3:Y:S04]  /*7960*/  @!P0 LDG.E.U16 R168, desc[UR16][R170.64] ;  /* 0x00000010aaa88981 */ /* 0x0002e8000c1e1500 */
[----:B------:R-:W3:Y:S04]  /*7970*/  LDL R217, [R1+0x1a8] ;  /* 0x0001a80001d97983 */ /* 0x000ee80000100800 */
[----:B------:R-:W3:Y:S01]  /*7980*/  LDL R0, [R1+0xec] ;  /* 0x0000ec0001007983 */ /* 0x000ee20000100800 */
[----:B-1----:R-:W-:-:S03]  /*7990*/  IADD3 R170, P1, R227, R251, RZ ;  /* 0x000000fbe3aa7210 */ /* 0x002fc60007f3e0ff */
[----:B------:R-:W3:Y:S02]  /*79a0*/  LDL R227, [R1+0x1b8] ;  /* 0x0001b80001e37983 */ /* 0x000ee40000100800 */
[----:B------:R-:W-:Y:S02]  /*79b0*/  IMAD.X R171, R226, 0x1, R252, P1 ;  /* 0x00000001e2ab7824 */ /* 0x000fe400008e06fc */
[----:B------:R-:W3:Y:S01]  /*79c0*/  LDL R226, [R1+0xfc] ;  /* 0x0000fc0001e27983 */ /* 0x000ee20000100800 */
[----:B0-----:R-:W-:-:S03]  /*79d0*/  IADD3 R172, P1, R233, R251, RZ ;  /* 0x000000fbe9ac7210 */ /* 0x001fc60007f3e0ff */
[----:B------:R0:W3:Y:S04]  /*79e0*/  @!P0 LDG.E.U16 R169, desc[UR16][R170.64] ;  /* 0x00000010aaa98981 */ /* 0x0000e8000c1e1500 */
[----:B------:R1:W-:Y:S04]  /*79f0*/  STS.U16 [R205+UR8+0x1100], R173 ;  /* 0x001100adcd007988 */ /* 0x0003e80008000408 */
[----:B------:R-:W-:Y:S01]  /*7a00*/  STS.U16 [R205+UR8+0x1d00], R174 ;  /* 0x001d00aecd007988 */ /* 0x000fe20008000408 */
[----:B0-----:R-:W-:-:S03]  /*7a10*/  PRMT R170, RZ, 0x7610, R170 ;  /* 0x00007610ffaa7816 */ /* 0x001fc600000000aa */
[----:B------:R0:W-:Y:S01]  /*7a20*/  STS.U16 [R205+UR8+0x1900], R175 ;  /* 0x001900afcd007988 */ /* 0x0001e20008000408 */
[----:B-1----:R-:W-:-:S03]  /*7a30*/  IMAD.X R173, R232, 0x1, R252, P1 ;  /* 0x00000001e8ad7824 */ /* 0x002fc600008e06fc */
[----:B------:R-:W3:Y:S04]  /*7a40*/  LDL.LU R245, [R1+0xdc] ;  /* 0x0000dc0001f57983 */ /* 0x000ee80000300800 */
[----:B------:R4:W3:Y:S01]  /*7a50*/  @!P0 LDG.E.U16 R170, desc[UR16][R172.64] ;  /* 0x00000010acaa8981 */ /* 0x0008e2000c1e1500 */
[----:B------:R-:W-:Y:S02]  /*7a60*/  PRMT R171, RZ, 0x7610, R171 ;  /* 0x00007610ffab7816 */ /* 0x000fe400000000ab */
[----:B0-----:R-:W-:Y:S01]  /*7a70*/  LOP3.LUT R205, R186, 0x30, RZ, 0x3c, !PT ;  /* 0x00000030bacd7812 */ /* 0x001fe200078e3cff */
[----:B------:R-:W3:Y:S01]  /*7a80*/  LDL.LU R244, [R1+0x198] ;  /* 0x0001980001f47983 */ /* 0x000ee20000300800 */
[----:B----4-:R-:W-:-:S05]  /*7a90*/  IADD3 R172, P1, R231, R251, RZ ;  /* 0x000000fbe7ac7210 */ /* 0x010fca0007f3e0ff */
[----:B--2---:R-:W-:Y:S01]  /*7aa0*/  IMAD.X R173, R230, 0x1, R252, P1 ;  /* 0x00000001e6ad7824 */ /* 0x004fe200008e06fc */
[----:B------:R-:W-:-:S04]  /*7ab0*/  IADD3 R174, P1, R229, R251, RZ ;  /* 0x000000fbe5ae7210 */ /* 0x000fc80007f3e0ff */
[----:B------:R0:W2:Y:S01]  /*7ac0*/  @!P0 LDG.E.U16 R171, desc[UR16][R172.64] ;  /* 0x00000010acab8981 */ /* 0x0000a2000c1e1500 */
[----:B------:R-:W-:Y:S01]  /*7ad0*/  IMAD.X R175, R228, 0x1, R252, P1 ;  /* 0x00000001e4af7824 */ /* 0x000fe200008e06fc */
[----:B0-----:R-:W-:-:S06]  /*7ae0*/  PRMT R172, RZ, 0x7610, R172 ;  /* 0x00007610ffac7816 */ /* 0x001fcc00000000ac */
[----:B------:R0:W4:Y:S01]  /*7af0*/  @!P0 LDG.E.U16 R172, desc[UR16][R174.64] ;  /* 0x00000010aeac8981 */ /* 0x000122000c1e1500 */
[----:B------:R-:W-:-:S03]  /*7b00*/  PRMT R173, RZ, 0x7610, R173 ;  /* 0x00007610ffad7816 */ /* 0x000fc600000000ad */
[----:B------:R3:W-:Y:S01]  /*7b10*/  STS.U16 [R205+UR8+0x580], R176 ;  /* 0x000580b0cd007988 */ /* 0x0007e20008000408 */
[----:B0-----:R-:W-:-:S03]  /*7b20*/  IADD3 R174, P1, R3, R251, RZ ;  /* 0x000000fb03ae7210 */ /* 0x001fc60007f3e0ff */
[----:B------:R0:W-:Y:S02]  /*7b30*/  STS.U16 [R205+UR8+0x180], R177 ;  /* 0x000180b1cd007988 */ /* 0x0001e40008000408 */
[----:B------:R-:W-:Y:S02]  /*7b40*/  IMAD.X R175, R2, 0x1, R252, P1 ;  /* 0x0000000102af7824 */ /* 0x000fe400008e06fc */
[----:B------:R-:W2:Y:S04]  /*7b50*/  LDL.LU R3, [R1+0x108] ;  /* 0x0001080001037983 */ /* 0x000ea80000300800 */
[----:B------:R1:W4:Y:S04]  /*7b60*/  @!P0 LDG.E.U16 R173, desc[UR16][R174.64] ;  /* 0x00000010aead8981 */ /* 0x000328000c1e1500 */
[----:B------:R-:W2:Y:S04]  /*7b70*/  LDL.LU R2, [R1+0x1c4] ;  /* 0x0001c40001027983 */ /* 0x000ea80000300800 */
[----:B------:R-:W4:Y:S01]  /*7b80*/  LDL.LU R237, [R1+0xcc] ;  /* 0x0000cc0001ed7983 */ /* 0x000f220000300800 */
[----:B-1----:R-:W-:-:S03]  /*7b90*/  PRMT R174, RZ, 0x7610, R174 ;  /* 0x00007610ffae7816 */ /* 0x002fc600000000ae */
[----:B------:R-:W2:Y:S04]  /*7ba0*/  LDL.LU R236, [R1+0x188] ;  /* 0x0001880001ec7983 */ /* 0x000ea80000300800 */
[----:B------:R-:W4:Y:S04]  /*7bb0*/  LDL R233, [R1+0x7c] ;  /* 0x00007c0001e97983 */ /* 0x000f280000100800 */
[----:B------:R-:W4:Y:S04]  /*7bc0*/  LDL R232, [R1+0x128] ;  /* 0x0001280001e87983 */ /* 0x000f280000100800 */
[----:B------:R-:W4:Y:S04]  /*7bd0*/  LDL R231, [R1+0x6c] ;  /* 0x00006c0001e77983 */ /* 0x000f280000100800 */
[----:B------:R-:W4:Y:S01]  /*7be0*/  LDL R230, [R1+0x118] ;  /* 0x0001180001e67983 */ /* 0x000f220000100800 */
[----:B---3--:R-:W-:-:S03]  /*7bf0*/  IADD3 R176, P1, R227, R251, RZ ;  /* 0x000000fbe3b07210 */ /* 0x008fc60007f3e0ff */
[----:B------:R-:W3:Y:S02]  /*7c00*/  LDL R227, [R1+0x5c] ;  /* 0x00005c0001e37983 */ /* 0x000ee40000100800 */
[----:B0-----:R-:W-:-:S05]  /*7c10*/  IMAD.X R177, R226, 0x1, R252, P1 ;  /* 0x00000001e2b17824 */ /* 0x001fca00008e06fc */
[----:B------:R0:W3:Y:S02]  /*7c20*/  @!P0 LDG.E.U16 R174, desc[UR16][R176.64] ;  /* 0x00000010b0ae8981 */ /* 0x0000e4000c1e1500 */
[----:B0-----:R-:W-:Y:S02]  /*7c30*/  IADD3 R176, P1, R217, R251, RZ ;  /* 0x000000fbd9b07210 */ /* 0x001fe40007f3e0ff */
[----:B------:R-:W3:Y:S03]  /*7c40*/  LDL R217, [R1+0x158] ;  /* 0x0001580001d97983 */ /* 0x000ee60000100800 */
[----:B------:R-:W-:Y:S02]  /*7c50*/  IMAD.X R177, R0, 0x1, R252, P1 ;  /* 0x0000000100b17824 */ /* 0x000fe400008e06fc */
[----:B------:R-:W3:Y:S04]  /*7c60*/  LDL R0, [R1+0x138] ;  /* 0x0001380001007983 */ /* 0x000ee80000100800 */
[----:B------:R-:W3:Y:S04]  /*7c70*/  LDL.LU R246, [R1+0x8c] ;  /* 0x00008c0001f67983 */ /* 0x000ee80000300800 */
[----:B------:R-:W3:Y:S04]  /*7c80*/  LDL.LU R247, [R1+0xac] ;  /* 0x0000ac0001f77983 */ /* 0x000ee80000300800 */
[----:B------:R-:W3:Y:S04]  /*7c90*/  LDL.LU R249, [R1+0x168] ;  /* 0x0001680001f97983 */ /* 0x000ee80000300800 */
[----:B------:R-:W3:Y:S04]  /*7ca0*/  LDL.LU R229, [R1+0xbc] ;  /* 0x0000bc0001e57983 */ /* 0x000ee80000300800 */
[----:B------:R-:W3:Y:S01]  /*7cb0*/  LDL.LU R228, [R1+0x178] ;  /* 0x0001780001e47983 */ /* 0x000ee20000300800 */
[----:B------:R-:W-:-:S03]  /*7cc0*/  PRMT R175, RZ, 0x7610, R175 ;  /* 0x00007610ffaf7816 */ /* 0x000fc600000000af */
[----:B------:R0:W-:Y:S04]  /*7cd0*/  STS.U16 [R205+UR8+0xd80], R178 ;  /* 0x000d80b2cd007988 */ /* 0x0001e80008000408 */
[----:B------:R1:W3:Y:S04]  /*7ce0*/  @!P0 LDG.E.U16 R175, desc[UR16][R176.64] ;  /* 0x00000010b0af8981 */ /* 0x0002e8000c1e1500 */
[----:B------:R1:W-:Y:S01]  /*7cf0*/  STS.U16 [R205+UR8+0x980], R179 ;  /* 0x000980b3cd007988 */ /* 0x0003e20008000408 */
[----:B0-----:R-:W-:-:S03]  /*7d00*/  IADD3 R178, P1, R244, R251, RZ ;  /* 0x000000fbf4b27210 */ /* 0x001fc60007f3e0ff */
[----:B------:R-:W3:Y:S01]  /*7d10*/  LDL.LU R243, [R1+0xd8] ;  /* 0x0000d80001f37983 */ /* 0x000ee20000300800 */
[----:B-1----:R-:W-:-:S03]  /*7d20*/  PRMT R176, RZ, 0x7610, R176 ;  /* 0x00007610ffb07816 */ /* 0x002fc600000000b0 */
[----:B------:R-:W3:Y:S01]  /*7d30*/  LDL.LU R242, [R1+0x194] ;  /* 0x0001940001f27983 */ /* 0x000ee20000300800 */
[----:B------:R-:W-:-:S05]  /*7d40*/  IMAD.X R179, R245, 0x1, R252, P1 ;  /* 0x00000001f5b37824 */ /* 0x000fca00008e06fc */
[----:B------:R2:W3:Y:S04]  /*7d50*/  @!P0 LDG.E.U16 R176, desc[UR16][R178.64] ;  /* 0x00000010b2b08981 */ /* 0x0004e8000c1e1500 */
[----:B------:R0:W-:Y:S04]  /*7d60*/  STL [R1+0x254], R244 ;  /* 0x000254f401007387 */ /* 0x0001e80000100800 */
[----:B------:R3:W-:Y:S04]  /*7d70*/  STS.U16 [R205+UR8+0x1580], R180 ;  /* 0x001580b4cd007988 */ /* 0x0007e80008000408 */
[----:B0-----:R-:W3:Y:S01]  /*7d80*/  LDL.LU R244, [R1+0x9c] ;  /* 0x00009c0001f47983 */ /* 0x001ee20000300800 */
[----:B--2---:R-:W-:-:S03]  /*7d90*/  IADD3 R178, P1, R236, R251, RZ ;  /* 0x000000fbecb27210 */ /* 0x004fc60007f3e0ff */
[----:B------:R-:W-:Y:S02]  /*7da0*/  STL [R1+0x258], R245 ;  /* 0x000258f501007387 */ /* 0x000fe40000100800 */
[----:B----4-:R-:W-:Y:S02]  /*7db0*/  IMAD.X R179, R237, 0x1, R252, P1 ;  /* 0x00000001edb37824 */ /* 0x010fe400008e06fc */
[----:B------:R-:W-:Y:S04]  /*7dc0*/  STL [R1+0x25c], R236 ;  /* 0x00025cec01007387 */ /* 0x000fe80000100800 */
[----:B------:R-:W-:Y:S04]  /*7dd0*/  STL [R1+0x260], R237 ;  /* 0x000260ed01007387 */ /* 0x000fe80000100800 */
[----:B------:R0:W-:Y:S01]  /*7de0*/  STS.U16 [R205+UR8+0x1180], R181 ;  /* 0x001180b5cd007988 */ /* 0x0001e20008000408 */
[----:B---3--:R-:W-:-:S03]  /*7df0*/  IADD3 R180, P1, R228, R251, RZ ;  /* 0x000000fbe4b47210 */ /* 0x008fc60007f3e0ff */
[----:B------:R-:W-:Y:S02]  /*7e00*/  STL [R1+0x264], R228 ;  /* 0x000264e401007387 */ /* 0x000fe40000100800 */
[----:B0-----:R-:W-:Y:S02]  /*7e10*/  IMAD.X R181, R229, 0x1, R252, P1 ;  /* 0x00000001e5b57824 */ /* 0x001fe400008e06fc */
[----:B------:R0:W-:Y:S04]  /*7e20*/  STL [R1+0x268], R229 ;  /* 0x000268e501007387 */ /* 0x0001e80000100800 */
[----:B0-----:R-:W2:Y:S01]  /*7e30*/  LDL.LU R229, [R1+0x148] ;  /* 0x0001480001e57983 */ /* 0x001ea20000300800 */
[----:B------:R-:W-:-:S06]  /*7e40*/  PRMT R177, RZ, 0x7610, R177 ;  /* 0x00007610ffb17816 */ /* 0x000fcc00000000b1 */
[----:B------:R0:W3:Y:S02]  /*7e50*/  @!P0 LDG.E.U16 R177, desc[UR16][R178.64] ;  /* 0x00000010b2b18981 */ /* 0x0000e4000c1e1500 */
[----:B0-----:R-:W-:-:S06]  /*7e60*/  PRMT R178, RZ, 0x7610, R178 ;  /* 0x00007610ffb27816 */ /* 0x001fcc00000000b2 */
[----:B------:R0:W4:Y:S01]  /*7e70*/  @!P0 LDG.E.U16 R178, desc[UR16][R180.64] ;  /* 0x00000010b4b28981 */ /* 0x000122000c1e1500 */
[----:B------:R-:W-:-:S03]  /*7e80*/  PRMT R179, RZ, 0x7610, R179 ;  /* 0x00007610ffb37816 */ /* 0x000fc600000000b3 */
[----:B------:R1:W-:Y:S01]  /*7e90*/  STS.U16 [R205+UR8+0x1d80], R182 ;  /* 0x001d80b6cd007988 */ /* 0x0003e20008000408 */
[----:B0-----:R-:W-:-:S05]  /*7ea0*/  IADD3 R180, P1, R249, R251, RZ ;  /* 0x000000fbf9b47210 */ /* 0x001fca0007f3e0ff */
[--C-:B------:R-:W-:Y:S01]  /*7eb0*/  IMAD.X R181, R247, 0x1, R252.reuse, P1 ;  /* 0x00000001f7b57824 */ /* 0x100fe200008e06fc */
[----:B-1----:R-:W-:Y:S01]  /*7ec0*/  IADD3 R182, P1, R217, R251, RZ ;  /* 0x000000fbd9b67210 */ /* 0x002fe20007f3e0ff */
[----:B------:R0:W-:Y:S04]  /*7ed0*/  STS.U16 [R205+UR8+0x1980], R183 ;  /* 0x001980b7cd007988 */ /* 0x0001e80008000408 */
[----:B------:R1:W4:Y:S04]  /*7ee0*/  @!P0 LDG.E.U16 R179, desc[UR16][R180.64] ;  /* 0x00000010b4b38981 */ /* 0x000328000c1e1500 */
[----:B------:R-:W-:Y:S01]  /*7ef0*/  STL [R1+0x270], R249 ;  /* 0x000270f901007387 */ /* 0x000fe20000100800 */
[----:B0-----:R-:W-:-:S03]  /*7f00*/  IMAD.X R183, R244, 0x1, R252, P1 ;  /* 0x00000001f4b77824 */ /* 0x001fc600008e06fc */
[----:B------:R-:W-:Y:S01]  /*7f10*/  STL [R1+0x274], R247 ;  /* 0x000274f701007387 */ /* 0x000fe20000100800 */
[----:B-1----:R-:W-:-:S03]  /*7f20*/  PRMT R180, RZ, 0x7610, R180 ;  /* 0x00007610ffb47816 */ /* 0x002fc600000000b4 */
[----:B------:R-:W3:Y:S01]  /*7f30*/  LDL R226, [R1+0x1b4] ;  /* 0x0001b40001e27983 */ /* 0x000ee20000100800 */
[----:B------:R-:W-:-:S03]  /*7f40*/  LOP3.LUT R205, R186, 0x40, RZ, 0x3c, !PT ;  /* 0x00000040bacd7812 */ /* 0x000fc600078e3cff */
[----:B------:R2:W4:Y:S01]  /*7f50*/  @!P0 LDG.E.U16 R180, desc[UR16][R182.64] ;  /* 0x00000010b6b48981 */ /* 0x000522000c1e1500 */
[----:B------:R-:W-:-:S03]  /*7f60*/  PRMT R181, RZ, 0x7610, R181 ;  /* 0x00007610ffb57816 */ /* 0x000fc600000000b5 */
[----:B------:R-:W4:Y:S04]  /*7f70*/  LDL R217, [R1+0xf8] ;  /* 0x0000f80001d97983 */ /* 0x000f280000100800 */
[----:B------:R-:W-:Y:S04]  /*7f80*/  STL [R1+0x278], R244 ;  /* 0x000278f401007387 */ /* 0x000fe80000100800 */
[----:B------:R0:W-:Y:S01]  /*7f90*/  STS.U16 [R205+UR8+0x200], R204 ;  /* 0x000200cccd007988 */ /* 0x0001e20008000408 */
[----:B--2---:R-:W-:-:S03]  /*7fa0*/  IADD3 R182, P1, R229, R251, RZ ;  /* 0x000000fbe5b67210 */ /* 0x004fc60007f3e0ff */
[----:B------:R-:W-:Y:S02]  /*7fb0*/  STL [R1+0x284], R229 ;  /* 0x000284e501007387 */ /* 0x000fe40000100800 */
[----:B------:R-:W-:Y:S02]  /*7fc0*/  IMAD.X R183, R246, 0x1, R252, P1 ;  /* 0x00000001f6b77824 */ /* 0x000fe400008e06fc */
[----:B------:R-:W-:Y:S04]  /*7fd0*/  STL [R1+0x288], R246 ;  /* 0x000288f601007387 */ /* 0x000fe80000100800 */
[----:B0-----:R-:W2:Y:S04]  /*7fe0*/  LDL R204, [R1+0x1a4] ;  /* 0x0001a40001cc7983 */ /* 0x001ea80000100800 */
[----:B------:R0:W2:Y:S02]  /*7ff0*/  @!P0 LDG.E.U16 R181, desc[UR16][R182.64] ;  /* 0x00000010b6b58981 */ /* 0x0000a4000c1e1500 */
[----:B0-----:R-:W-:-:S02]  /*8000*/  IADD3 R182, P1, R0, R251, RZ ;  /* 0x000000fb00b67210 */ /* 0x001fc40007f3e0ff */
[----:B------:R-:W2:Y:S04]  /*8010*/  LDL R0, [R1+0xe8] ;  /* 0x0000e80001007983 */ /* 0x000ea80000100800 */
[----:B------:R0:W-:Y:S01]  /*8020*/  STS.U16 [R205+UR8+0x600], R184 ;  /* 0x000600b8cd007988 */ /* 0x0001e20008000408 */
[----:B------:R-:W-:Y:S01]  /*8030*/  IMAD.X R183, R233, 0x1, R252, P1 ;  /* 0x00000001e9b77824 */ /* 0x000fe200008e06fc */
[----:B0-----:R-:W-:Y:S02]  /*8040*/  PRMT R184, RZ, 0x7610, R184 ;  /* 0x00007610ffb87816 */ /* 0x001fe400000000b8 */
[----:B------:R0:W-:Y:S04]  /*8050*/  STS.U16 [R205+UR8+0xa00], R185 ;  /* 0x000a00b9cd007988 */ /* 0x0001e80008000408 */
[----:B------:R1:W2:Y:S01]  /*8060*/  @!P0 LDG.E.U16 R184, desc[UR16][R182.64] ;  /* 0x00000010b6b88981 */ /* 0x0002a2000c1e1500 */
[----:B0-----:R-:W-:-:S02]  /*8070*/  PRMT R185, RZ, 0x7610, R185 ;  /* 0x00007610ffb97816 */ /* 0x001fc400000000b9 */
[----:B-1----:R-:W-:-:S05]  /*8080*/  IADD3 R182, P1, R232, R251, RZ ;  /* 0x000000fbe8b67210 */ /* 0x002fca0007f3e0ff */
[----:B------:R-:W-:Y:S01]  /*8090*/  IMAD.X R183, R231, 0x1, R252, P1 ;  /* 0x00000001e7b77824 */ /* 0x000fe200008e06fc */
[----:B------:R0:W-:Y:S04]  /*80a0*/  STS.U16 [R205+UR8+0xe00], R187 ;  /* 0x000e00bbcd007988 */ /* 0x0001e80008000408 */
[----:B------:R1:W2:Y:S01]  /*80b0*/  @!P0 LDG.E.U16 R185, desc[UR16][R182.64] ;  /* 0x00000010b6b98981 */ /* 0x0002a2000c1e1500 */
[----:B0-----:R-:W-:Y:S02]  /*80c0*/  PRMT R187, RZ, 0x7610, R187 ;  /* 0x00007610ffbb7816 */ /* 0x001fe400000000bb */
        /* <DEDUP_REMOVED lines=10> */
[----:B---3--:R-:W-:-:S05]  /*8170*/  IADD3 R182, P1, R226, R251, RZ ;  /* 0x000000fbe2b67210 */ /* 0x008fca0007f3e0ff */
[----:B----4-:R-:W-:Y:S01]  /*8180*/  IMAD.X R183, R217, 0x1, R252, P1 ;  /* 0x00000001d9b77824 */ /* 0x010fe200008e06fc */
[----:B------:R0:W-:Y:S04]  /*8190*/  STL.64 [R1+0x220], R2 ;  /* 0x0002200201007387 */ /* 0x0001e80000100a00 */
[----:B------:R2:W3:Y:S04]  /*81a0*/  @!P0 LDG.E.U16 R191, desc[UR16][R182.64] ;  /* 0x00000010b6bf8981 */ /* 0x0004e8000c1e1500 */
[----:B------:R-:W4:Y:S04]  /*81b0*/  LDL.LU R235, [R1+0xc8] ;  /* 0x0000c80001eb7983 */ /* 0x000f280000300800 */
[----:B------:R-:W3:Y:S04]  /*81c0*/  LDL.LU R234, [R1+0x184] ;  /* 0x0001840001ea7983 */ /* 0x000ee80000300800 */
[----:B0-----:R-:W4:Y:S04]  /*81d0*/  LDL.LU R3, [R1+0xf4] ;  /* 0x0000f40001037983 */ /* 0x001f280000300800 */
[----:B------:R-:W4:Y:S04]  /*81e0*/  LDL.LU R2, [R1+0x1b0] ;  /* 0x0001b00001027983 */ /* 0x000f280000300800 */
[----:B------:R-:W4:Y:S04]  /*81f0*/  LDL R217, [R1+0x134] ;  /* 0x0001340001d97983 */ /* 0x000f280000100800 */
[----:B------:R-:W4:Y:S04]  /*8200*/  LDL R230, [R1+0x1c0] ;  /* 0x0001c00001e67983 */ /* 0x000f280000100800 */
[----:B------:R-:W4:Y:S04]  /*8210*/  LDL R229, [R1+0x1a0] ;  /* 0x0001a00001e57983 */ /* 0x000f280000100800 */
[----:B------:R-:W4:Y:S01]  /*8220*/  LDL R228, [R1+0xe4] ;  /* 0x0000e40001e47983 */ /* 0x000f220000100800 */
[----:B--2---:R-:W-:-:S05]  /*8230*/  IADD3 R182, P1, R204, R251, RZ ;  /* 0x000000fbccb67210 */ /* 0x004fca0007f3e0ff */
[----:B------:R-:W-:Y:S02]  /*8240*/  IMAD.X R183, R0, 0x1, R252, P1 ;  /* 0x0000000100b77824 */ /* 0x000fe400008e06fc */
[----:B------:R-:W2:Y:S04]  /*8250*/  LDL R0, [R1+0x104] ;  /* 0x0001040001007983 */ /* 0x000ea80000100800 */
[----:B------:R-:W2:Y:S04]  /*8260*/  LDL.LU R247, [R1+0x88] ;  /* 0x0000880001f77983 */ /* 0x000ea80000300800 */
[----:B------:R-:W2:Y:S04]  /*8270*/  LDL.LU R249, [R1+0x144] ;  /* 0x0001440001f97983 */ /* 0x000ea80000300800 */
[----:B------:R-:W2:Y:S04]  /*8280*/  LDL.LU R236, [R1+0x98] ;  /* 0x0000980001ec7983 */ /* 0x000ea80000300800 */
[----:B------:R-:W2:Y:S04]  /*8290*/  LDL.LU R245, [R1+0x154] ;  /* 0x0001540001f57983 */ /* 0x000ea80000300800 */
[----:B------:R-:W2:Y:S04]  /*82a0*/  LDL.LU R239, [R1+0xa8] ;  /* 0x0000a80001ef7983 */ /* 0x000ea80000300800 */
[----:B------:R-:W2:Y:S04]  /*82b0*/  LDL.LU R238, [R1+0x164] ;  /* 0x0001640001ee7983 */ /* 0x000ea80000300800 */
[----:B------:R-:W2:Y:S04]  /*82c0*/  LDL.LU R227, [R1+0xb8] ;  /* 0x0000b80001e37983 */ /* 0x000ea80000300800 */
[----:B------:R-:W2:Y:S04]  /*82d0*/  LDL.LU R226, [R1+0x174] ;  /* 0x0001740001e27983 */ /* 0x000ea80000300800 */
[----:B------:R0:W-:Y:S04]  /*82e0*/  STS.U16 [R205+UR8+0x1a00], R192 ;  /* 0x001a00c0cd007988 */ /* 0x0001e80008000408 */
[----:B------:R1:W-:Y:S01]  /*82f0*/  STS.U16 [R205+UR8+0x1e00], R203 ;  /* 0x001e00cbcd007988 */ /* 0x0003e20008000408 */
[----:B------:R-:W-:-:S03]  /*8300*/  LOP3.LUT R204, R186, 0x50, RZ, 0x3c, !PT ;  /* 0x00000050bacc7812 */ /* 0x000fc600078e3cff */
[----:B------:R-:W2:Y:S01]  /*8310*/  LDL.LU R232, [R1+0x180] ;  /* 0x0001800001e87983 */ /* 0x000ea20000300800 */
[----:B0-----:R-:W-:-:S03]  /*8320*/  PRMT R192, RZ, 0x7610, R192 ;  /* 0x00007610ffc07816 */ /* 0x001fc600000000c0 */
[----:B------:R-:W2:Y:S04]  /*8330*/  LDL.LU R241, [R1+0xd4] ;  /* 0x0000d40001f17983 */ /* 0x000ea80000300800 */
[----:B------:R0:W2:Y:S01]  /*8340*/  @!P0 LDG.E.U16 R192, desc[UR16][R182.64] ;  /* 0x00000010b6c08981 */ /* 0x0000a2000c1e1500 */
[----:B-1----:R-:W-:-:S03]  /*8350*/  PRMT R203, RZ, 0x7610, R203 ;  /* 0x00007610ffcb7816 */ /* 0x002fc600000000cb */
[----:B------:R-:W2:Y:S01]  /*8360*/  LDL.LU R240, [R1+0x190] ;  /* 0x0001900001f07983 */ /* 0x000ea20000300800 */
[----:B0-----:R-:W-:-:S05]  /*8370*/  IADD3 R182, P1, R242, R251, RZ ;  /* 0x000000fbf2b67210 */ /* 0x001fca0007f3e0ff */
[----:B------:R-:W-:Y:S01]  /*8380*/  IMAD.X R183, R243, 0x1, R252, P1 ;  /* 0x00000001f3b77824 */ /* 0x000fe200008e06fc */
[----:B------:R0:W-:Y:S04]  /*8390*/  STS.U16 [R204+UR8+0x280], R202 ;  /* 0x000280cacc007988 */ /* 0x0001e80008000408 */
[----:B------:R3:W2:Y:S04]  /*83a0*/  @!P0 LDG.E.U16 R203, desc[UR16][R182.64] ;  /* 0x00000010b6cb8981 */ /* 0x0006a8000c1e1500 */
[----:B------:R-:W-:Y:S01]  /*83b0*/  STL [R1+0x27c], R242 ;  /* 0x00027cf201007387 */ /* 0x000fe20000100800 */
[----:B0-----:R-:W-:-:S03]  /*83c0*/  PRMT R202, RZ, 0x7610, R202 ;  /* 0x00007610ffca7816 */ /* 0x001fc600000000ca */
[----:B------:R0:W-:Y:S04]  /*83d0*/  STL [R1+0x280], R243 ;  /* 0x000280f301007387 */ /* 0x0001e80000100800 */
[----:B0-----:R-:W2:Y:S01]  /*83e0*/  LDL.LU R243, [R1+0x78] ;  /* 0x0000780001f37983 */ /* 0x001ea20000300800 */
[----:B---3--:R-:W-:-:S05]  /*83f0*/  IADD3 R182, P1, R234, R251, RZ ;  /* 0x000000fbeab67210 */ /* 0x008fca0007f3e0ff */
[----:B----4-:R-:W-:Y:S01]  /*8400*/  IMAD.X R183, R235, 0x1, R252, P1 ;  /* 0x00000001ebb77824 */ /* 0x010fe200008e06fc */
[----:B------:R0:W-:Y:S04]  /*8410*/  STL [R1+0x28c], R234 ;  /* 0x00028cea01007387 */ /* 0x0001e80000100800 */
[----:B------:R2:W3:Y:S04]  /*8420*/  @!P0 LDG.E.U16 R202, desc[UR16][R182.64] ;  /* 0x00000010b6ca8981 */ /* 0x0004e8000c1e1500 */
[----:B------:R1:W-:Y:S04]  /*8430*/  STS.U16 [R204+UR8+0x680], R201 ;  /* 0x000680c9cc007988 */ /* 0x0003e80008000408 */
[----:B0-----:R-:W4:Y:S04]  /*8440*/  LDL.LU R234, [R1+0x124] ;  /* 0x0001240001ea7983 */ /* 0x001f280000300800 */
[----:B------:R0:W-:Y:S01]  /*8450*/  STL [R1+0x290], R235 ;  /* 0x000290eb01007387 */ /* 0x0001e20000100800 */
[----:B-1----:R-:W-:-:S03]  /*8460*/  PRMT R201, RZ, 0x7610, R201 ;  /* 0x00007610ffc97816 */ /* 0x002fc600000000c9 */
[----:B0-----:R-:W3:Y:S01]  /*8470*/  LDL.LU R235, [R1+0x68] ;  /* 0x0000680001eb7983 */ /* 0x001ee20000300800 */
[----:B--2---:R-:W-:-:S03]  /*8480*/  IADD3 R182, P1, R226, R251, RZ ;  /* 0x000000fbe2b67210 */ /* 0x004fc60007f3e0ff */
[----:B------:R-:W-:Y:S02]  /*8490*/  STL [R1+0x294], R226 ;  /* 0x000294e201007387 */ /* 0x000fe40000100800 */
[----:B------:R-:W-:Y:S02]  /*84a0*/  IMAD.X R183, R227, 0x1, R252, P1 ;  /* 0x00000001e3b77824 */ /* 0x000fe400008e06fc */
[----:B------:R-:W-:Y:S04]  /*84b0*/  STL [R1+0x298], R227 ;  /* 0x000298e301007387 */ /* 0x000fe80000100800 */
[----:B------:R0:W2:Y:S04]  /*84c0*/  @!P0 LDG.E.U16 R201, desc[UR16][R182.64] ;  /* 0x00000010b6c98981 */ /* 0x0000a8000c1e1500 */
[----:B------:R1:W-:Y:S01]  /*84d0*/  STL [R1+0x29c], R238 ;  /* 0x00029cee01007387 */ /* 0x0003e20000100800 */
[----:B0-----:R-:W-:-:S03]  /*84e0*/  IADD3 R182, P1, R238, R251, RZ ;  /* 0x000000fbeeb67210 */ /* 0x001fc60007f3e0ff */
[----:B-1----:R-:W2:Y:S02]  /*84f0*/  LDL.LU R238, [R1+0x114] ;  /* 0x0001140001ee7983 */ /* 0x002ea40000300800 */
[----:B------:R-:W-:Y:S02]  /*8500*/  IMAD.X R183, R239, 0x1, R252, P1 ;  /* 0x00000001efb77824 */ /* 0x000fe400008e06fc */
[----:B------:R0:W-:Y:S04]  /*8510*/  STL [R1+0x2a0], R239 ;  /* 0x0002a0ef01007387 */ /* 0x0001e80000100800 */
[----:B0-----:R-:W2:Y:S04]  /*8520*/  LDL.LU R239, [R1+0x58] ;  /* 0x0000580001ef7983 */ /* 0x001ea80000300800 */
[----:B------:R0:W-:Y:S02]  /*8530*/  STS.U16 [R204+UR8+0xa80], R200 ;  /* 0x000a80c8cc007988 */ /* 0x0001e40008000408 */
[----:B0-----:R-:W-:-:S02]  /*8540*/  PRMT R200, RZ, 0x7610, R200 ;  /* 0x00007610ffc87816 */ /* 0x001fc400000000c8 */
        /* <DEDUP_REMOVED lines=18> */
[----:B----4-:R-:W-:-:S05]  /*8670*/  IADD3 R182, P1, R234, R251, RZ ;  /* 0x000000fbeab67210 */ /* 0x010fca0007f3e0ff */
[----:B---3--:R-:W-:Y:S01]  /*8680*/  IMAD.X R183, R235, 0x1, R252, P1 ;  /* 0x00000001ebb77824 */ /* 0x008fe200008e06fc */
[----:B------:R0:W-:Y:S04]  /*8690*/  STS.U16 [R204+UR8+0x1e80], R195 ;  /* 0x001e80c3cc007988 */ /* 0x0001e80008000408 */
[----:B------:R2:W3:Y:S01]  /*86a0*/  @!P0 LDG.E.U16 R196, desc[UR16][R182.64] ;  /* 0x00000010b6c48981 */ /* 0x0004e2000c1e1500 */
[----:B------:R-:W-:Y:S02]  /*86b0*/  LOP3.LUT R217, R186, 0x60, RZ, 0x3c, !PT ;  /* 0x00000060bad97812 */ /* 0x000fe400078e3cff */
[----:B0-----:R-:W-:-:S03]  /*86c0*/  PRMT R195, RZ, 0x7610, R195 ;  /* 0x00007610ffc37816 */ /* 0x001fc600000000c3 */
[----:B------:R0:W-:Y:S02]  /*86d0*/  STS.U16 [R217+UR8+0x300], R194 ;  /* 0x000300c2d9007988 */ /* 0x0001e40008000408 */
[----:B0-----:R-:W-:Y:S02]  /*86e0*/  PRMT R194, RZ, 0x7610, R194 ;  /* 0x00007610ffc27816 */ /* 0x001fe400000000c2 */
[----:B------:R-:W-:Y:S04]  /*86f0*/  STL [R1+0x2a4], R245 ;  /* 0x0002a4f501007387 */ /* 0x000fe80000100800 */
[----:B------:R-:W-:Y:S04]  /*8700*/  STL [R1+0x2a8], R236 ;  /* 0x0002a8ec01007387 */ /* 0x000fe80000100800 */
[----:B------:R0:W-:Y:S04]  /*8710*/  STS.U16 [R217+UR8+0x700], R193 ;  /* 0x000700c1d9007988 */ /* 0x0001e80008000408 */
[----:B------:R-:W4:Y:S01]  /*8720*/  LDL.LU R233, [R1+0xc4] ;  /* 0x0000c40001e97983 */ /* 0x000f220000300800 */
[----:B0-----:R-:W-:-:S02]  /*8730*/  PRMT R193, RZ, 0x7610, R193 ;  /* 0x00007610ffc17816 */ /* 0x001fc400000000c1 */
[----:B--2---:R-:W-:-:S05]  /*8740*/  IADD3 R182, P1, R238, R251, RZ ;  /* 0x000000fbeeb67210 */ /* 0x004fca0007f3e0ff */
[----:B------:R-:W-:-:S05]  /*8750*/  IMAD.X R183, R239, 0x1, R252, P1 ;  /* 0x00000001efb77824 */ /* 0x000fca00008e06fc */
[----:B------:R0:W2:Y:S02]  /*8760*/  @!P0 LDG.E.U16 R195, desc[UR16][R182.64] ;  /* 0x00000010b6c38981 */ /* 0x0000a4000c1e1500 */
[----:B0-----:R-:W-:-:S05]  /*8770*/  IADD3 R182, P1, R2, R251, RZ ;  /* 0x000000fb02b67210 */ /* 0x001fca0007f3e0ff */
[----:B------:R-:W-:-:S05]  /*8780*/  IMAD.X R183, R3, 0x1, R252, P1 ;  /* 0x0000000103b77824 */ /* 0x000fca00008e06fc */
[----:B------:R0:W2:Y:S02]  /*8790*/  @!P0 LDG.E.U16 R194, desc[UR16][R182.64] ;  /* 0x00000010b6c28981 */ /* 0x0000a4000c1e1500 */
[----:B0-----:R-:W-:-:S05]  /*87a0*/  IADD3 R182, P1, R230, R251, RZ ;  /* 0x000000fbe6b67210 */ /* 0x001fca0007f3e0ff */
[----:B------:R-:W-:Y:S02]  /*87b0*/  IMAD.X R183, R0, 0x1, R252, P1 ;  /* 0x0000000100b77824 */ /* 0x000fe400008e06fc */
[----:B------:R-:W3:Y:S04]  /*87c0*/  LDL.LU R0, [R1+0x170] ;  /* 0x0001700001007983 */ /* 0x000ee80000300800 */
[----:B------:R-:W2:Y:S04]  /*87d0*/  LDL.LU R248, [R1+0xb4] ;  /* 0x0000b40001f87983 */ /* 0x000ea80000300800 */
[----:B------:R-:W2:Y:S04]  /*87e0*/  LDL.LU R236, [R1+0x54] ;  /* 0x0000540001ec7983 */ /* 0x000ea80000300800 */
[----:B------:R0:W2:Y:S04]  /*87f0*/  @!P0 LDG.E.U16 R193, desc[UR16][R182.64] ;  /* 0x00000010b6c18981 */ /* 0x0000a8000c1e1500 */
[----:B------:R-:W2:Y:S04]  /*8800*/  LDL.LU R245, [R1+0x110] ;  /* 0x0001100001f57983 */ /* 0x000ea80000300800 */
[----:B------:R-:W2:Y:S01]  /*8810*/  LDL.LU R227, [R1+0x64] ;  /* 0x0000640001e37983 */ /* 0x000ea20000300800 */
[----:B0-----:R-:W-:-:S03]  /*8820*/  IADD3 R182, P1, R229, R251, RZ ;  /* 0x000000fbe5b67210 */ /* 0x001fc60007f3e0ff */
[----:B------:R-:W2:Y:S04]  /*8830*/  LDL.LU R226, [R1+0x120] ;  /* 0x0001200001e27983 */ /* 0x000ea80000300800 */
[----:B------:R-:W2:Y:S01]  /*8840*/  LDL.LU R246, [R1+0x74] ;  /* 0x0000740001f67983 */ /* 0x000ea20000300800 */
[----:B------:R-:W-:-:S03]  /*8850*/  IMAD.X R183, R228, 0x1, R252, P1 ;  /* 0x00000001e4b77824 */ /* 0x000fc600008e06fc */
[----:B------:R-:W2:Y:S04]  /*8860*/  LDL.LU R229, [R1+0x130] ;  /* 0x0001300001e57983 */ /* 0x000ea80000300800 */
[----:B------:R-:W2:Y:S04]  /*8870*/  LDL.LU R242, [R1+0x84] ;  /* 0x0000840001f27983 */ /* 0x000ea80000300800 */
[----:B------:R-:W2:Y:S04]  /*8880*/  LDL.LU R244, [R1+0x140] ;  /* 0x0001400001f47983 */ /* 0x000ea80000300800 */
[----:B------:R-:W2:Y:S04]  /*8890*/  LDL.LU R228, [R1+0x94] ;  /* 0x0000940001e47983 */ /* 0x000ea80000300800 */
[----:B------:R-:W2:Y:S04]  /*88a0*/  LDL.LU R237, [R1+0x150] ;  /* 0x0001500001ed7983 */ /* 0x000ea80000300800 */
[----:B------:R-:W2:Y:S04]  /*88b0*/  LDL.LU R231, [R1+0xa4] ;  /* 0x0000a40001e77983 */ /* 0x000ea80000300800 */
[----:B------:R-:W2:Y:S01]  /*88c0*/  LDL.LU R230, [R1+0x160] ;  /* 0x0001600001e67983 */ /* 0x000ea20000300800 */
[----:B------:R-:W-:-:S06]  /*88d0*/  PRMT R204, RZ, 0x7610, R204 ;  /* 0x00007610ffcc7816 */ /* 0x000fcc00000000cc */
[----:B------:R0:W2:Y:S01]  /*88e0*/  @!P0 LDG.E.U16 R204, desc[UR16][R182.64] ;  /* 0x00000010b6cc8981 */ /* 0x0000a2000c1e1500 */
[----:B------:R-:W-:Y:S02]  /*88f0*/  PRMT R205, RZ, 0x7610, R205 ;  /* 0x00007610ffcd7816 */ /* 0x000fe400000000cd */
[----:B0-----:R-:W-:-:S05]  /*8900*/  IADD3 R182, P1, R240, R251, RZ ;  /* 0x000000fbf0b67210 */ /* 0x001fca0007f3e0ff */
[----:B------:R-:W-:Y:S01]  /*8910*/  IMAD.X R183, R241, 0x1, R252, P1 ;  /* 0x00000001f1b77824 */ /* 0x000fe200008e06fc */
[----:B------:R0:W-:Y:S04]  /*8920*/  STS.U16 [R217+UR8+0x1300], R206 ;  /* 0x001300ced9007988 */ /* 0x0001e80008000408 */
[----:B------:R1:W2:Y:S01]  /*8930*/  @!P0 LDG.E.U16 R205, desc[UR16][R182.64] ;  /* 0x00000010b6cd8981 */ /* 0x0002a2000c1e1500 */
[----:B0-----:R-:W-:Y:S02]  /*8940*/  PRMT R206, RZ, 0x7610, R206 ;  /* 0x00007610ffce7816 */ /* 0x001fe400000000ce */
[----:B-1----:R-:W-:-:S05]  /*8950*/  IADD3 R182, P1, R232, R251, RZ ;  /* 0x000000fbe8b67210 */ /* 0x002fca0007f3e0ff */
[----:B----4-:R-:W-:Y:S01]  /*8960*/  IMAD.X R183, R233, 0x1, R252, P1 ;  /* 0x00000001e9b77824 */ /* 0x010fe200008e06fc */
[----:B------:R0:W-:Y:S04]  /*8970*/  STS.U16 [R217+UR8+0x1700], R190 ;  /* 0x001700bed9007988 */ /* 0x0001e80008000408 */
[----:B------:R3:W4:Y:S01]  /*8980*/  @!P0 LDG.E.U16 R206, desc[UR16][R182.64] ;  /* 0x00000010b6ce8981 */ /* 0x000722000c1e1500 */
[----:B0-----:R-:W-:-:S03]  /*8990*/  PRMT R190, RZ, 0x7610, R190 ;  /* 0x00007610ffbe7816 */ /* 0x001fc600000000be */
[----:B------:R0:W-:Y:S02]  /*89a0*/  STS.U16 [R217+UR8+0x1b00], R189 ;  /* 0x001b00bdd9007988 */ /* 0x0001e40008000408 */
[----:B0-----:R-:W-:Y:S02]  /*89b0*/  PRMT R189, RZ, 0x7610, R189 ;  /* 0x00007610ffbd7816 */ /* 0x001fe400000000bd */
[----:B------:R0:W-:Y:S02]  /*89c0*/  STS.U16 [R217+UR8+0xb00], R208 ;  /* 0x000b00d0d9007988 */ /* 0x0001e40008000408 */
[----:B0-----:R-:W-:Y:S02]  /*89d0*/  PRMT R208, RZ, 0x7610, R208 ;  /* 0x00007610ffd07816 */ /* 0x001fe400000000d0 */
[----:B------:R0:W-:Y:S04]  /*89e0*/  STS.U16 [R217+UR8+0xf00], R209 ;  /* 0x000f00d1d9007988 */ /* 0x0001e80008000408 */
[----:B------:R1:W-:Y:S01]  /*89f0*/  STS.U16 [R217+UR8+0x1f00], R211 ;  /* 0x001f00d3d9007988 */ /* 0x0003e20008000408 */
[----:B0-----:R-:W-:Y:S01]  /*8a00*/  PRMT R209, RZ, 0x7610, R209 ;  /* 0x00007610ffd17816 */ /* 0x001fe200000000d1 */
[----:B-1----:R-:W0:Y:S01]  /*8a10*/  S2R R217, SR_TID.X ;  /* 0x0000000000d97919 */ /* 0x002e220000002100 */
[----:B------:R-:W-:-:S02]  /*8a20*/  PRMT R211, RZ, 0x7610, R211 ;  /* 0x00007610ffd37816 */ /* 0x000fc400000000d3 */
[----:B------:R-:W-:-:S05]  /*8a30*/  LOP3.LUT R186, R186, 0x70, RZ, 0x3c, !PT ;  /* 0x00000070baba7812 */ /* 0x000fca00078e3cff */
[----:B------:R1:W-:Y:S02]  /*8a40*/  STS.U16 [R186+UR8+0x380], R213 ;  /* 0x000380d5ba007988 */ /* 0x0003e40008000408 */
[----:B-1----:R-:W-:Y:S02]  /*8a50*/  PRMT R213, RZ, 0x7610, R213 ;  /* 0x00007610ffd57816 */ /* 0x002fe400000000d5 */
[----:B------:R0:W-:Y:S04]  /*8a60*/  STS.U16 [R186+UR8+0x1b80], R15 ;  /* 0x001b800fba007988 */ /* 0x0001e80008000408 */
[----:B------:R1:W-:Y:S01]  /*8a70*/  STS.U16 [R186+UR8+0x780], R214 ;  /* 0x000780d6ba007988 */ /* 0x0003e20008000408 */
[----:B0-----:R-:W-:Y:S02]  /*8a80*/  SHF.R.S32.HI R15, RZ, 0x6, R217 ;  /* 0x00000006ff0f7819 */ /* 0x001fe400000114d9 */
[----:B-1----:R-:W-:-:S02]  /*8a90*/  PRMT R214, RZ, 0x7610, R214 ;  /* 0x00007610ffd67816 */ /* 0x002fc400000000d6 */
[----:B------:R-:W-:-:S04]  /*8aa0*/  SGXT R15, R15, 0x1 ;  /* 0x000000010f0f781a */ /* 0x000fc80000000200 */
[----:B------:R-:W-:Y:S02]  /*8ab0*/  LOP3.LUT R21, R21, 0x90, R15, 0x78, !PT ;  /* 0x0000009015157812 */ /* 0x000fe400078e780f */
[----:B------:R-:W-:-:S04]  /*8ac0*/  SHF.R.S32.HI R15, RZ, 0x6, R217 ;  /* 0x00000006ff0f7819 */ /* 0x000fc800000114d9 */
[----:B------:R-:W-:Y:S01]  /*8ad0*/  SGXT R15, R15, 0x1 ;  /* 0x000000010f0f781a */ /* 0x000fe20000000200 */
[----:B------:R-:W-:Y:S04]  /*8ae0*/  STS.U16 [R186+UR8+0xb80], R215 ;  /* 0x000b80d7ba007988 */ /* 0x000fe80008000408 */
[----:B------:R-:W-:Y:S04]  /*8af0*/  STS.U16 [R186+UR8+0xf80], R216 ;  /* 0x000f80d8ba007988 */ /* 0x000fe80008000408 */
[----:B------:R-:W-:Y:S04]  /*8b00*/  STS.U16 [R186+UR8+0x1380], R210 ;  /* 0x001380d2ba007988 */ /* 0x000fe80008000408 */
[----:B------:R-:W-:Y:S04]  /*8b10*/  STS.U16 [R186+UR8+0x1780], R207 ;  /* 0x001780cfba007988 */ /* 0x000fe80008000408 */
[----:B------:R-:W-:Y:S04]  /*8b20*/  STS.U16 [R186+UR8+0x1f80], R212 ;  /* 0x001f80d4ba007988 */ /* 0x000fe80008000408 */
[----:B------:R0:W-:Y:S01]  /*8b30*/  STS.U16 [R21+UR8+0x7000], R16 ;  /* 0x0070001015007988 */ /* 0x0001e20008000408 */
[----:B---3--:R-:W-:-:S05]  /*8b40*/  IADD3 R182, P1, R0, R251, RZ ;  /* 0x000000fb00b67210 */ /* 0x008fca0007f3e0ff */
[----:B--2---:R-:W-:-:S05]  /*8b50*/  IMAD.X R183, R248, 0x1, R252, P1 ;  /* 0x00000001f8b77824 */ /* 0x004fca00008e06fc */
[----:B------:R1:W2:Y:S02]  /*8b60*/  @!P0 LDG.E.U16 R190, desc[UR16][R182.64] ;  /* 0x00000010b6be8981 */ /* 0x0002a4000c1e1500 */
[----:B-1----:R-:W-:-:S05]  /*8b70*/  IADD3 R182, P1, R230, R251, RZ ;  /* 0x000000fbe6b67210 */ /* 0x002fca0007f3e0ff */
[----:B------:R-:W-:-:S05]  /*8b80*/  IMAD.X R183, R231, 0x1, R252, P1 ;  /* 0x00000001e7b77824 */ /* 0x000fca00008e06fc */
[----:B------:R1:W3:Y:S02]  /*8b90*/  @!P0 LDG.E.U16 R189, desc[UR16][R182.64] ;  /* 0x00000010b6bd8981 */ /* 0x0002e4000c1e1500 */
[----:B-1----:R-:W-:-:S05]  /*8ba0*/  IADD3 R182, P1, R237, R251, RZ ;  /* 0x000000fbedb67210 */ /* 0x002fca0007f3e0ff */
[----:B------:R-:W-:-:S05]  /*8bb0*/  IMAD.X R183, R228, 0x1, R252, P1 ;  /* 0x00000001e4b77824 */ /* 0x000fca00008e06fc */
[----:B------:R1:W2:Y:S02]  /*8bc0*/  @!P0 LDG.E.U16 R208, desc[UR16][R182.64] ;  /* 0x00000010b6d08981 */ /* 0x0002a4000c1e1500 */
[----:B-1----:R-:W-:-:S05]  /*8bd0*/  IADD3 R182, P1, R244, R251, RZ ;  /* 0x000000fbf4b67210 */ /* 0x002fca0007f3e0ff */
[----:B------:R-:W-:-:S05]  /*8be0*/  IMAD.X R183, R242, 0x1, R252, P1 ;  /* 0x00000001f2b77824 */ /* 0x000fca00008e06fc */
[----:B------:R1:W2:Y:S02]  /*8bf0*/  @!P0 LDG.E.U16 R209, desc[UR16][R182.64] ;  /* 0x00000010b6d18981 */ /* 0x0002a4000c1e1500 */
[----:B-1----:R-:W-:-:S05]  /*8c00*/  IADD3 R182, P1, R229, R251, RZ ;  /* 0x000000fbe5b67210 */ /* 0x002fca0007f3e0ff */
[----:B------:R-:W-:-:S05]  /*8c10*/  IMAD.X R183, R246, 0x1, R252, P1 ;  /* 0x00000001f6b77824 */ /* 0x000fca00008e06fc */
[----:B------:R1:W4:Y:S02]  /*8c20*/  @!P0 LDG.E.U16 R211, desc[UR16][R182.64] ;  /* 0x00000010b6d38981 */ /* 0x000324000c1e1500 */
[----:B-1----:R-:W-:-:S05]  /*8c30*/  IADD3 R182, P1, R226, R251, RZ ;  /* 0x000000fbe2b67210 */ /* 0x002fca0007f3e0ff */
[----:B------:R-:W-:-:S05]  /*8c40*/  IMAD.X R183, R227, 0x1, R252, P1 ;  /* 0x00000001e3b77824 */ /* 0x000fca00008e06fc */
[----:B------:R1:W2:Y:S02]  /*8c50*/  @!P0 LDG.E.U16 R213, desc[UR16][R182.64] ;  /* 0x00000010b6d58981 */ /* 0x0002a4000c1e1500 */
[----:B-1----:R-:W-:-:S05]  /*8c60*/  IADD3 R182, P1, R245, R251, RZ ;  /* 0x000000fbf5b67210 */ /* 0x002fca0007f3e0ff */
[----:B------:R-:W-:-:S05]  /*8c70*/  IMAD.X R183, R236, 0x1, R252, P1 ;  /* 0x00000001ecb77824 */ /* 0x000fca00008e06fc */
[----:B------:R1:W2:Y:S02]  /*8c80*/  @!P0 LDG.E.U16 R214, desc[UR16][R182.64] ;  /* 0x00000010b6d68981 */ /* 0x0002a4000c1e1500 */
[----:B-1----:R-:W-:-:S05]  /*8c90*/  IMAD.SHL.U32 R182, R217, 0x2, RZ ;  /* 0x00000002d9b67824 */ /* 0x002fca00078e00ff */
[----:B------:R-:W-:Y:S01]  /*8ca0*/  LOP3.LUT R182, R182, 0x7e, RZ, 0xc0, !PT ;  /* 0x0000007eb6b67812 */ /* 0x000fe200078ec0ff */
[----:B------:R-:W-:Y:S01]  /*8cb0*/  STS.U16 [R21+UR8+0x7400], R20 ;  /* 0x0074001415007988 */ /* 0x000fe20008000408 */
[----:B0-----:R-:W-:Y:S02]  /*8cc0*/  LOP3.LUT R16, R21, 0x20, RZ, 0x3c, !PT ;  /* 0x0000002015107812 */ /* 0x001fe400078e3cff */
[----:B------:R-:W-:Y:S01]  /*8cd0*/  LOP3.LUT R15, R182, 0x90, R15, 0x78, !PT ;  /* 0x00000090b60f7812 */ /* 0x000fe200078e780f */
[----:B------:R-:W-:Y:S04]  /*8ce0*/  STS.U16 [R21+UR8+0x7800], R153 ;  /* 0x0078009915007988 */ /* 0x000fe80008000408 */
[----:B------:R-:W-:Y:S01]  /*8cf0*/  STS.U16 [R21+UR8+0x7c00], R157 ;  /* 0x007c009d15007988 */ /* 0x000fe20008000408 */
[----:B------:R-:W-:-:S03]  /*8d00*/  LOP3.LUT R15, R15, 0x60, RZ, 0x3c, !PT ;  /* 0x000000600f0f7812 */ /* 0x000fc600078e3cff */
[----:B------:R-:W-:Y:S04]  /*8d10*/  STS.U16 [R21+UR8+0x4000], R161 ;  /* 0x004000a115007988 */ /* 0x000fe80008000408 */
        /* <DEDUP_REMOVED lines=10> */
[----:B------:R0:W-:Y:S04]  /*8dc0*/  STS.U16 [R21+UR8+0x6c00], R172 ;  /* 0x006c00ac15007988 */ /* 0x0001e80008000408 */
[----:B------:R-:W-:Y:S04]  /*8dd0*/  STL.64 [R1+0x1e8], R250 ;  /* 0x0001e8fa01007387 */ /* 0x000fe80000100a00 */
[----:B------:R-:W2:Y:S01]  /*8de0*/  LDL.LU R210, [R1+0x2c] ;  /* 0x00002c0001d27983 */ /* 0x000ea20000300800 */
[----:B0-----:R-:W-:-:S03]  /*8df0*/  LOP3.LUT R21, R21, 0x40, RZ, 0x3c, !PT ;  /* 0x0000004015157812 */ /* 0x001fc600078e3cff */
[----:B------:R-:W4:Y:S04]  /*8e00*/  LDL.LU R216, [R1+0x30] ;  /* 0x0000300001d87983 */ /* 0x000f280000300800 */
[----:B------:R-:W2:Y:S04]  /*8e10*/  LDL.LU R215, [R1+0x34] ;  /* 0x0000340001d77983 */ /* 0x000ea80000300800 */
[----:B------:R0:W-:Y:S04]  /*8e20*/  STS.U16 [R16+UR8+0x7100], R17 ;  /* 0x0071001110007988 */ /* 0x0001e80008000408 */
[----:B------:R-:W-:Y:S04]  /*8e30*/  STS.U16 [R16+UR8+0x7500], R22 ;  /* 0x0075001610007988 */ /* 0x000fe80008000408 */
[----:B------:R-:W-:Y:S01]  /*8e40*/  STS.U16 [R16+UR8+0x7900], R154 ;  /* 0x0079009a10007988 */ /* 0x000fe20008000408 */
[----:B0-----:R-:W-:-:S03]  /*8e50*/  IMAD.MOV.U32 R17, RZ, RZ, R10 ;  /* 0x000000ffff117224 */ /* 0x001fc600078e000a */
        /* <DEDUP_REMOVED lines=13> */
[----:B------:R-:W2:Y:S04]  /*8f30*/  LDL.LU R217, [R1+0x38] ;  /* 0x0000380001d97983 */ /* 0x000ea80000300800 */
[----:B------:R1:W-:Y:S01]  /*8f40*/  STS.U16 [R21+UR8+0x7200], R18 ;  /* 0x0072001215007988 */ /* 0x0003e20008000408 */
[----:B0-----:R-:W-:-:S03]  /*8f50*/  IMAD.MOV.U32 R16, RZ, RZ, R219 ;  /* 0x000000ffff107224 */ /* 0x001fc600078e00db */
[----:B------:R-:W-:Y:S04]  /*8f60*/  STS.U16 [R21+UR8+0x7600], R23 ;  /* 0x0076001715007988 */ /* 0x000fe80008000408 */
[----:B------:R-:W-:Y:S04]  /*8f70*/  STS.U16 [R21+UR8+0x7a00], R155 ;  /* 0x007a009b15007988 */ /* 0x000fe80008000408 */
[----:B------:R-:W-:Y:S01]  /*8f80*/  STS.U16 [R21+UR8+0x7e00], R159 ;  /* 0x007e009f15007988 */ /* 0x000fe20008000408 */
[----:B-1----:R-:W-:-:S03]  /*8f90*/  IMAD.MOV.U32 R18, RZ, RZ, R218 ;  /* 0x000000ffff127224 */ /* 0x002fc600078e00da */
        /* <DEDUP_REMOVED lines=13> */
[----:B------:R-:W2:Y:S01]  /*9070*/  LDL.LU R10, [R1+0x2cc] ;  /* 0x0002cc00010a7983 */ /* 0x000ea20000300800 */
[----:B------:R-:W-:-:S03]  /*9080*/  IMAD.MOV.U32 R20, RZ, RZ, R220 ;  /* 0x000000ffff147224 */ /* 0x000fc600078e00dc */
[----:B------:R-:W2:Y:S01]  /*9090*/  LDL.LU R219, [R1+0x2c8] ;  /* 0x0002c80001db7983 */ /* 0x000ea20000300800 */
[----:B0-----:R-:W-:-:S03]  /*90a0*/  IMAD.MOV.U32 R19, RZ, RZ, R11 ;  /* 0x000000ffff137224 */ /* 0x001fc600078e000b */
[----:B------:R-:W2:Y:S01]  /*90b0*/  LDL.LU R11, [R1+0x2c4] ;  /* 0x0002c400010b7983 */ /* 0x000ea20000300800 */
[----:B------:R-:W-:-:S03]  /*90c0*/  IMAD.MOV.U32 R21, RZ, RZ, R12 ;  /* 0x000000ffff157224 */ /* 0x000fc600078e000c */
[----:B------:R-:W2:Y:S04]  /*90d0*/  LDL.LU R218, [R1+0x2c0] ;  /* 0x0002c00001da7983 */ /* 0x000ea80000300800 */
[----:B------:R-:W2:Y:S04]  /*90e0*/  LDL.LU R12, [R1+0x2bc] ;  /* 0x0002bc00010c7983 */ /* 0x000ea80000300800 */
[----:B------:R-:W2:Y:S04]  /*90f0*/  LDL.LU R220, [R1+0x2b8] ;  /* 0x0002b80001dc7983 */ /* 0x000ea80000300800 */
[----:B------:R-:W3:Y:S04]  /*9100*/  LDL.LU R164, [R1+0x5c] ;  /* 0x00005c0001a47983 */ /* 0x000ee80000300800 */
[----:B------:R-:W4:Y:S04]  /*9110*/  LDL.LU R163, [R1+0x118] ;  /* 0x0001180001a37983 */ /* 0x000f280000300800 */
[----:B------:R-:W2:Y:S04]  /*9120*/  LDL.LU R162, [R1+0x60] ;  /* 0x0000600001a27983 */ /* 0x000ea80000300800 */
[----:B------:R-:W2:Y:S04]  /*9130*/  LDL.LU R161, [R1+0x11c] ;  /* 0x00011c0001a17983 */ /* 0x000ea80000300800 */
[----:B------:R-:W2:Y:S04]  /*9140*/  LDL.LU R167, [R1+0x6c] ;  /* 0x00006c0001a77983 */ /* 0x000ea80000300800 */
[----:B------:R-:W2:Y:S04]  /*9150*/  LDL.LU R166, [R1+0x128] ;  /* 0x0001280001a67983 */ /* 0x000ea80000300800 */
[----:B------:R-:W2:Y:S04]  /*9160*/  LDL.LU R169, [R1+0x70] ;  /* 0x0000700001a97983 */ /* 0x000ea80000300800 */
[----:B------:R-:W2:Y:S04]  /*9170*/  LDL.LU R168, [R1+0x12c] ;  /* 0x00012c0001a87983 */ /* 0x000ea80000300800 */
[----:B------:R-:W2:Y:S01]  /*9180*/  LDL.LU R172, [R1+0x134] ;  /* 0x0001340001ac7983 */ /* 0x000ea20000300800 */
[----:B------:R-:W-:-:S03]  /*9190*/  IMAD.MOV.U32 R22, RZ, RZ, R222 ;  /* 0x000000ffff167224 */ /* 0x000fc600078e00de */
[----:B------:R-:W2:Y:S01]  /*91a0*/  LDL.LU R175, [R1+0x7c] ;  /* 0x00007c0001af7983 */ /* 0x000ea20000300800 */
[----:B------:R-:W-:-:S03]  /*91b0*/  IMAD.MOV.U32 R23, RZ, RZ, R13 ;  /* 0x000000ffff177224 */ /* 0x000fc600078e000d */
[----:B------:R-:W2:Y:S04]  /*91c0*/  LDL.LU R174, [R1+0x138] ;  /* 0x0001380001ae7983 */ /* 0x000ea80000300800 */
[----:B------:R-:W2:Y:S04]  /*91d0*/  LDL.LU R182, [R1+0x80] ;  /* 0x0000800001b67983 */ /* 0x000ea80000300800 */
[----:B------:R-:W2:Y:S01]  /*91e0*/  LDL.LU R183, [R1+0x13c] ;  /* 0x00013c0001b77983 */ /* 0x000ea20000300800 */
[----:B------:R-:W-:-:S03]  /*91f0*/  IMAD.MOV.U32 R153, RZ, RZ, R14 ;  /* 0x000000ffff997224 */ /* 0x000fc600078e000e */
[----:B------:R-:W2:Y:S04]  /*9200*/  LDL.LU R13, [R1+0x2b4] ;  /* 0x0002b400010d7983 */ /* 0x000ea80000300800 */
[----:B------:R-:W2:Y:S04]  /*9210*/  LDL.LU R222, [R1+0x2b0] ;  /* 0x0002b00001de7983 */ /* 0x000ea80000300800 */
[----:B------:R0:W-:Y:S04]  /*9220*/  STS.U16 [R15+UR8+0x7700], R152 ;  /* 0x007700980f007988 */ /* 0x0001e80008000408 */
[----:B------:R-:W2:Y:S04]  /*9230*/  LDL.LU R184, [R1+0x90] ;  /* 0x0000900001b87983 */ /* 0x000ea80000300800 */
[----:B------:R-:W2:Y:S01]  /*9240*/  LDL.LU R186, [R1+0x14c] ;  /* 0x00014c0001ba7983 */ /* 0x000ea20000300800 */
[----:B0-----:R-:W-:-:S03]  /*9250*/  IMAD.MOV.U32 R152, RZ, RZ, R4 ;  /* 0x000000ffff987224 */ /* 0x001fc600078e0004 */
[----:B------:R-:W-:Y:S01]  /*9260*/  STL.64 [R1+0x218], R22 ;  /* 0x0002181601007387 */ /* 0x000fe20000100a00 */
[----:B------:R-:W-:-:S03]  /*9270*/  IMAD.MOV.U32 R155, RZ, RZ, R236 ;  /* 0x000000ffff9b7224 */ /* 0x000fc600078e00ec */
[----:B------:R-:W2:Y:S01]  /*9280*/  LDL.LU R14, [R1+0x2ac] ;  /* 0x0002ac00010e7983 */ /* 0x000ea20000300800 */
[----:B------:R-:W-:-:S03]  /*9290*/  IMAD.MOV.U32 R154, RZ, RZ, R245 ;  /* 0x000000ffff9a7224 */ /* 0x000fc600078e00f5 */
[----:B------:R-:W2:Y:S01]  /*92a0*/  LDL.LU R250, [R1+0x158] ;  /* 0x0001580001fa7983 */ /* 0x000ea20000300800 */
[----:B------:R-:W-:-:S03]  /*92b0*/  IMAD.MOV.U32 R157, RZ, RZ, R239 ;  /* 0x000000ffff9d7224 */ /* 0x000fc600078e00ef */
[----:B------:R-:W2:Y:S04]  /*92c0*/  LDL.LU R251, [R1+0x15c] ;  /* 0x00015c0001fb7983 */ /* 0x000ea80000300800 */
[----:B------:R-:W-:Y:S04]  /*92d0*/  STL.64 [R1+0x210], R152 ;  /* 0x0002109801007387 */ /* 0x000fe80000100a00 */
[----:B------:R-:W2:Y:S04]  /*92e0*/  LDL.LU R236, [R1+0x2a8] ;  /* 0x0002a80001ec7983 */ /* 0x000ea80000300800 */
[----:B------:R0:W-:Y:S04]  /*92f0*/  STS.U16 [R15+UR8+0x7b00], R156 ;  /* 0x007b009c0f007988 */ /* 0x0001e80008000408 */
[----:B------:R2:W-:Y:S04]  /*9300*/  STS.U16 [R15+UR8+0x7f00], R160 ;  /* 0x007f00a00f007988 */ /* 0x0005e80008000408 */
[----:B------:R-:W2:Y:S01]  /*9310*/  LDL.LU R245, [R1+0x2a4] ;  /* 0x0002a40001f57983 */ /* 0x000ea20000300800 */
[----:B0-----:R-:W-:-:S03]  /*9320*/  IMAD.MOV.U32 R156, RZ, RZ, R238 ;  /* 0x000000ffff9c7224 */ /* 0x001fc600078e00ee */
[----:B------:R-:W2:Y:S01]  /*9330*/  LDL.LU R239, [R1+0x2a0] ;  /* 0x0002a00001ef7983 */ /* 0x000ea20000300800 */
[----:B------:R-:W-:-:S03]  /*9340*/  IMAD.MOV.U32 R165, RZ, RZ, R235 ;  /* 0x000000ffffa57224 */ /* 0x000fc600078e00eb */
[----:B------:R-:W2:Y:S01]  /*9350*/  LDL.LU R238, [R1+0x29c] ;  /* 0x00029c0001ee7983 */ /* 0x000ea20000300800 */
[----:B------:R-:W-:Y:S02]  /*9360*/  IMAD.MOV.U32 R171, RZ, RZ, R246 ;  /* 0x000000ffffab7224 */ /* 0x000fe400078e00f6 */
[----:B---3--:R-:W-:Y:S02]  /*9370*/  IMAD.MOV.U32 R159, RZ, RZ, R164 ;  /* 0x000000ffff9f7224 */ /* 0x008fe400078e00a4 */
[----:B----4-:R-:W-:Y:S02]  /*9380*/  IMAD.MOV.U32 R158, RZ, RZ, R163 ;  /* 0x000000ffff9e7224 */ /* 0x010fe400078e00a3 */
[----:B------:R-:W-:Y:S02]  /*9390*/  IMAD.MOV.U32 R163, RZ, RZ, R227 ;  /* 0x000000ffffa37224 */ /* 0x000fe400078e00e3 */
[----:B------:R-:W3:Y:S01]  /*93a0*/  LDL.LU R227, [R1+0x298] ;  /* 0x0002980001e37983 */ /* 0x000ee20000300800 */
[----:B--2---:R-:W-:-:S02]  /*93b0*/  IMAD.MOV.U32 R160, RZ, RZ, R161 ;  /* 0x000000ffffa07224 */ /* 0x004fc400078e00a1 */
[----:B------:R-:W-:Y:S02]  /*93c0*/  IMAD.MOV.U32 R161, RZ, RZ, R162 ;  /* 0x000000ffffa17224 */ /* 0x000fe400078e00a2 */
[----:B------:R-:W-:Y:S02]  /*93d0*/  IMAD.MOV.U32 R162, RZ, RZ, R226 ;  /* 0x000000ffffa27224 */ /* 0x000fe400078e00e2 */
[----:B------:R-:W3:Y:S01]  /*93e0*/  LDL.LU R226, [R1+0x294] ;  /* 0x0002940001e27983 */ /* 0x000ee20000300800 */
[----:B------:R-:W-:-:S03]  /*93f0*/  IMAD.MOV.U32 R164, RZ, RZ, R234 ;  /* 0x000000ffffa47224 */ /* 0x000fc600078e00ea */
[----:B------:R-:W2:Y:S04]  /*9400*/  LDL.LU R235, [R1+0x290] ;  /* 0x0002900001eb7983 */ /* 0x000ea80000300800 */
[----:B------:R-:W2:Y:S04]  /*9410*/  LDL.LU R234, [R1+0x28c] ;  /* 0x00028c0001ea7983 */ /* 0x000ea80000300800 */
[----:B------:R-:W4:Y:S01]  /*9420*/  LDL.LU R246, [R1+0x288] ;  /* 0x0002880001f67983 */ /* 0x000f220000300800 */
[----:B------:R-:W-:Y:S02]  /*9430*/  IMAD.MOV.U32 R170, RZ, RZ, R229 ;  /* 0x000000ffffaa7224 */ /* 0x000fe400078e00e5 */
[----:B------:R-:W-:Y:S01]  /*9440*/  IMAD.MOV.U32 R173, RZ, RZ, R243 ;  /* 0x000000ffffad7224 */ /* 0x000fe200078e00f3 */
[----:B------:R-:W3:Y:S01]  /*9450*/  LDL.LU R229, [R1+0x284] ;  /* 0x0002840001e57983 */ /* 0x000ee20000300800 */
[----:B------:R-:W-:-:S03]  /*9460*/  IMAD.MOV.U32 R179, RZ, RZ, R242 ;  /* 0x000000ffffb37224 */ /* 0x000fc600078e00f2 */
[----:B------:R-:W2:Y:S01]  /*9470*/  LDL.LU R243, [R1+0x280] ;  /* 0x0002800001f37983 */ /* 0x000ea20000300800 */
[----:B------:R-:W-:-:S03]  /*9480*/  IMAD.MOV.U32 R178, RZ, RZ, R244 ;  /* 0x000000ffffb27224 */ /* 0x000fc600078e00f4 */
[----:B------:R-:W2:Y:S01]  /*9490*/  LDL.LU R203, [R1+0x16c] ;  /* 0x00016c0001cb7983 */ /* 0x000ea20000300800 */
[----:B------:R-:W-:-:S03]  /*94a0*/  IMAD.MOV.U32 R181, RZ, RZ, R247 ;  /* 0x000000ffffb57224 */ /* 0x000fc600078e00f7 */
[----:B------:R-:W2:Y:S01]  /*94b0*/  LDL.LU R242, [R1+0x27c] ;  /* 0x00027c0001f27983 */ /* 0x000ea20000300800 */
[----:B------:R-:W-:Y:S02]  /*94c0*/  IMAD.MOV.U32 R180, RZ, RZ, R249 ;  /* 0x000000ffffb47224 */ /* 0x000fe400078e00f9 */
[----:B------:R-:W-:Y:S01]  /*94d0*/  IMAD.MOV.U32 R176, RZ, RZ, R183 ;  /* 0x000000ffffb07224 */ /* 0x000fe200078e00b7 */
[----:B------:R-:W2:Y:S04]  /*94e0*/  LDL.LU R244, [R1+0x278] ;  /* 0x0002780001f47983 */ /* 0x000ea80000300800 */
[----:B------:R-:W2:Y:S04]  /*94f0*/  LDL.LU R247, [R1+0x274] ;  /* 0x0002740001f77983 */ /* 0x000ea80000300800 */
[----:B------:R-:W2:Y:S01]  /*9500*/  LDL.LU R249, [R1+0x270] ;  /* 0x0002700001f97983 */ /* 0x000ea20000300800 */
[----:B----4-:R-:W-:-:S03]  /*9510*/  IMAD.MOV.U32 R183, RZ, RZ, R246 ;  /* 0x000000ffffb77224 */ /* 0x010fc600078e00f6 */
[----:B------:R-:W4:Y:S01]  /*9520*/  LDL.LU R246, [R1+0x26c] ;  /* 0x00026c0001f67983 */ /* 0x000f220000300800 */
[----:B------:R-:W-:Y:S02]  /*9530*/  IMAD.MOV.U32 R177, RZ, RZ, R182 ;  /* 0x000000ffffb17224 */ /* 0x000fe400078e00b6 */
[----:B---3--:R-:W-:Y:S02]  /*9540*/  IMAD.MOV.U32 R182, RZ, RZ, R229 ;  /* 0x000000ffffb67224 */ /* 0x008fe400078e00e5 */
[----:B------:R-:W-:Y:S01]  /*9550*/  IMAD.MOV.U32 R185, RZ, RZ, R184 ;  /* 0x000000ffffb97224 */ /* 0x000fe200078e00b8 */
[----:B------:R-:W3:Y:S01]  /*9560*/  LDL.LU R229, [R1+0x268] ;  /* 0x0002680001e57983 */ /* 0x000ee20000300800 */
[----:B------:R-:W-:Y:S02]  /*9570*/  IMAD.MOV.U32 R184, RZ, RZ, R186 ;  /* 0x000000ffffb87224 */ /* 0x000fe400078e00ba */
[----:B------:R-:W-:Y:S01]  /*9580*/  IMAD.MOV.U32 R187, RZ, RZ, R228 ;  /* 0x000000ffffbb7224 */ /* 0x000fe200078e00e4 */
[----:B------:R0:W-:Y:S01]  /*9590*/  STS.U16 [R15+UR8+0x5b00], R189 ;  /* 0x005b00bd0f007988 */ /* 0x0001e20008000408 */
[----:B------:R-:W-:-:S03]  /*95a0*/  IMAD.MOV.U32 R186, RZ, RZ, R237 ;  /* 0x000000ffffba7224 */ /* 0x000fc600078e00ed */
[----:B------:R-:W3:Y:S01]  /*95b0*/  LDL.LU R228, [R1+0x264] ;  /* 0x0002640001e47983 */ /* 0x000ee20000300800 */
[----:B------:R-:W-:-:S03]  /*95c0*/  IMAD.MOV.U32 R188, RZ, RZ, R245 ;  /* 0x000000ffffbc7224 */ /* 0x000fc600078e00f5 */
[----:B------:R-:W3:Y:S01]  /*95d0*/  LDL.LU R237, [R1+0x260] ;  /* 0x0002600001ed7983 */ /* 0x000ee20000300800 */
[----:B0-----:R-:W-:-:S03]  /*95e0*/  IMAD.MOV.U32 R189, RZ, RZ, R236 ;  /* 0x000000ffffbd7224 */ /* 0x001fc600078e00ec */
[----:B------:R-:W3:Y:S01]  /*95f0*/  LDL.LU R236, [R1+0x25c] ;  /* 0x00025c0001ec7983 */ /* 0x000ee20000300800 */
[----:B--2---:R-:W-:-:S03]  /*9600*/  IMAD.MOV.U32 R191, RZ, RZ, R244 ;  /* 0x000000ffffbf7224 */ /* 0x004fc600078e00f4 */
[----:B------:R4:W-:Y:S04]  /*9610*/  STS.U16 [R15+UR8+0x4300], R193 ;  /* 0x004300c10f007988 */ /* 0x0009e80008000408 */
[----:B------:R-:W2:Y:S04]  /*9620*/  LDL.LU R245, [R1+0x258] ;  /* 0x0002580001f57983 */ /* 0x000ea80000300800 */
[----:B------:R-:W2:Y:S01]  /*9630*/  LDL.LU R244, [R1+0x254] ;  /* 0x0002540001f47983 */ /* 0x000ea20000300800 */
[----:B----4-:R-:W-:-:S03]  /*9640*/  IMAD.MOV.U32 R193, RZ, RZ, R246 ;  /* 0x000000ffffc17224 */ /* 0x010fc600078e00f6 */
[----:B------:R-:W4:Y:S01]  /*9650*/  LDL.LU R246, [R1+0x250] ;  /* 0x0002500001f67983 */ /* 0x000f220000300800 */
[----:B------:R-:W-:-:S03]  /*9660*/  IMAD.MOV.U32 R207, RZ, RZ, R216 ;  /* 0x000000ffffcf7224 */ /* 0x000fc600078e00d8 */
[----:B------:R0:W-:Y:S01]  /*9670*/  STS.U16 [R15+UR8+0x6700], R211 ;  /* 0x006700d30f007988 */ /* 0x0001e20008000408 */
[----:B------:R-:W-:-:S03]  /*9680*/  IMAD.MOV.U32 R216, RZ, RZ, R11 ;  /* 0x000000ffffd87224 */ /* 0x000fc600078e000b */
[----:B------:R1:W-:Y:S01]  /*9690*/  STS.U16 [R15+UR8+0x6f00], R214 ;  /* 0x006f00d60f007988 */ /* 0x0003e20008000408 */
[----:B------:R-:W-:-:S03]  /*96a0*/  IMAD.MOV.U32 R212, RZ, RZ, R9 ;  /* 0x000000ffffd47224 */ /* 0x000fc600078e0009 */
[----:B------:R-:W3:Y:S01]  /*96b0*/  LDL.LU R11, [R1+0xe4] ;  /* 0x0000e400010b7983 */ /* 0x000ee20000300800 */
[----:B0-----:R-:W-:Y:S02]  /*96c0*/  IMAD.MOV.U32 R211, RZ, RZ, R217 ;  /* 0x000000ffffd37224 */ /* 0x001fe400078e00d9 */
[----:B------:R-:W-:Y:S01]  /*96d0*/  IMAD.MOV.U32 R217, RZ, RZ, R219 ;  /* 0x000000ffffd97224 */ /* 0x000fe200078e00db */
[----:B------:R0:W-:Y:S01]  /*96e0*/  STS.U16 [R15+UR8+0x4f00], R205 ;  /* 0x004f00cd0f007988 */ /* 0x0001e20008000408 */
[----:B-1----:R-:W-:Y:S02]  /*96f0*/  IMAD.MOV.U32 R214, RZ, RZ, R10 ;  /* 0x000000ffffd67224 */ /* 0x002fe400078e000a */
[----:B------:R-:W-:Y:S01]  /*9700*/  IMAD.MOV.U32 R219, RZ, RZ, R218 ;  /* 0x000000ffffdb7224 */ /* 0x000fe200078e00da */
[----:B------:R-:W2:Y:S01]  /*9710*/  LDL.LU R10, [R1+0x1a0] ;  /* 0x0001a000010a7983 */ /* 0x000ea20000300800 */
[----:B------:R-:W-:-:S03]  /*9720*/  IMAD.MOV.U32 R218, RZ, RZ, R12 ;  /* 0x000000ffffda7224 */ /* 0x000fc600078e000c */
[----:B------:R-:W3:Y:S01]  /*9730*/  LDL.LU R12, [R1+0xe8] ;  /* 0x0000e800010c7983 */ /* 0x000ee20000300800 */
[----:B0-----:R-:W-:Y:S02]  /*9740*/  IMAD.MOV.U32 R205, RZ, RZ, R210 ;  /* 0x000000ffffcd7224 */ /* 0x001fe400078e00d2 */
[----:B------:R-:W-:Y:S01]  /*9750*/  IMAD.MOV.U32 R210, RZ, RZ, R8 ;  /* 0x000000ffffd27224 */ /* 0x000fe200078e0008 */
[----:B------:R-:W2:Y:S01]  /*9760*/  LDL.LU R9, [R1+0x1a4] ;  /* 0x0001a40001097983 */ /* 0x000ea20000300800 */
[----:B------:R-:W-:-:S03]  /*9770*/  IMAD.MOV.U32 R192, RZ, RZ, R251 ;  /* 0x000000ffffc07224 */ /* 0x000fc600078e00fb */
[----:B------:R-:W-:Y:S04]  /*9780*/  STS.U16 [R15+UR8+0x4700], R194 ;  /* 0x004700c20f007988 */ /* 0x000fe80008000408 */
[----:B------:R-:W-:Y:S04]  /*9790*/  STS.U16 [R15+UR8+0x4b00], R204 ;  /* 0x004b00cc0f007988 */ /* 0x000fe80008000408 */
[----:B------:R-:W-:Y:S04]  /*97a0*/  STS.U16 [R15+UR8+0x5300], R206 ;  /* 0x005300ce0f007988 */ /* 0x000fe80008000408 */
[----:B------:R0:W-:Y:S04]  /*97b0*/  STS.U16 [R15+UR8+0x5700], R190 ;  /* 0x005700be0f007988 */ /* 0x0001e80008000408 */
[----:B------:R1:W-:Y:S04]  /*97c0*/  STS.U16 [R15+UR8+0x5f00], R208 ;  /* 0x005f00d00f007988 */ /* 0x0003e80008000408 */
[----:B------:R-:W-:Y:S01]  /*97d0*/  STS.U16 [R15+UR8+0x6300], R209 ;  /* 0x006300d10f007988 */ /* 0x000fe20008000408 */
[----:B0-----:R-:W-:-:S03]  /*97e0*/  IMAD.MOV.U32 R190, RZ, RZ, R250 ;  /* 0x000000ffffbe7224 */ /* 0x001fc600078e00fa */
[----:B------:R0:W-:Y:S04]  /*97f0*/  STS.U16 [R15+UR8+0x6b00], R213 ;  /* 0x006b00d50f007988 */ /* 0x0001e80008000408 */
[----:B------:R-:W2:Y:S01]  /*9800*/  LDL.LU R8, [R1+0xec] ;  /* 0x0000ec0001087983 */ /* 0x000ea20000300800 */
[----:B------:R-:W-:Y:S02]  /*9810*/  IMAD.MOV.U32 R204, RZ, RZ, R5 ;  /* 0x000000ffffcc7224 */ /* 0x000fe400078e0005 */
[----:B-1----:R-:W-:Y:S01]  /*9820*/  IMAD.MOV.U32 R208, RZ, RZ, R7 ;  /* 0x000000ffffd07224 */ /* 0x002fe200078e0007 */
[----:B------:R1:W-:Y:S06]  /*9830*/  MEMBAR.ALL.CTA ;  /* 0x0000000000007992 */ /* 0x0003ec0000008000 */
[----:B-1----:R-:W1:Y:S04]  /*9840*/  FENCE.VIEW.ASYNC.S ;  /* 0x00000000000073c6 */ /* 0x002e680000000000 */
[----:B0-----:R-:W2:Y:S04]  /*9850*/  LDL.LU R15, [R1+0x1a8] ;  /* 0x0001a800010f7983 */ /* 0x001ea80000300800 */
[----:B------:R-:W2:Y:S04]  /*9860*/  LDL.LU R250, [R1+0xf8] ;  /* 0x0000f80001fa7983 */ /* 0x000ea80000300800 */
[----:B------:R-:W2:Y:S04]  /*9870*/  LDL.LU R251, [R1+0x1b4] ;  /* 0x0001b40001fb7983 */ /* 0x000ea80000300800 */
[----:B------:R-:W2:Y:S01]  /*9880*/  LDL.LU R152, [R1+0xfc] ;  /* 0x0000fc0001987983 */ /* 0x000ea20000300800 */
[----:B------:R-:W-:-:S03]  /*9890*/  IMAD.MOV.U32 R206, RZ, RZ, R6 ;  /* 0x000000ffffce7224 */ /* 0x000fc600078e0006 */
[----:B------:R-:W2:Y:S04]  /*98a0*/  LDL.LU R153, [R1+0x1b8] ;  /* 0x0001b80001997983 */ /* 0x000ea80000300800 */
[----:B------:R-:W2:Y:S04]  /*98b0*/  LDL.LU R5, [R1+0x100] ;  /* 0x0001000001057983 */ /* 0x000ea80000300800 */
[----:B------:R-:W2:Y:S01]  /*98c0*/  LDL.LU R4, [R1+0x1bc] ;  /* 0x0001bc0001047983 */ /* 0x000ea20000300800 */
[----:B------:R-:W-:-:S03]  /*98d0*/  IMAD.MOV.U32 R195, RZ, RZ, R231 ;  /* 0x000000ffffc37224 */ /* 0x000fc600078e00e7 */
        /* <DEDUP_REMOVED lines=14> */
[----:B------:R-:W2:Y:S04]  /*99c0*/  LDL.LU R238, [R1+0x240] ;  /* 0x0002400001ee7983 */ /* 0x000ea80000300800 */
[----:B------:R-:W2:Y:S01]  /*99d0*/  LDL.LU R247, [R1+0x23c] ;  /* 0x00023c0001f77983 */ /* 0x000ea20000300800 */
[----:B----4-:R-:W-:Y:S01]  /*99e0*/  IMAD.MOV.U32 R201, RZ, RZ, R246 ;  /* 0x000000ffffc97224 */ /* 0x010fe200078e00f6 */
[----:B-1----:R-:W-:Y:S06]  /*99f0*/  BAR.SYNC.DEFER_BLOCKING 0x0 ;  /* 0x0000000000007b1d */ /* 0x002fec0000010000 */
[----:B------:R-:W4:Y:S04]  /*9a00*/  LDL.LU R246, [R1+0x238] ;  /* 0x0002380001f67983 */ /* 0x000f280000300800 */
[----:B------:R-:W4:Y:S04]  /*9a10*/  LDL.LU R248, [R1+0x234] ;  /* 0x0002340001f87983 */ /* 0x000f280000300800 */
[----:B------:R-:W4:Y:S01]  /*9a20*/  LDL.LU R0, [R1+0x230] ;  /* 0x0002300001007983 */ /* 0x000f220000300800 */
[----:B------:R-:W-:-:S02]  /*9a30*/  IMAD.MOV.U32 R209, RZ, RZ, R215 ;  /* 0x000000ffffd17224 */ /* 0x000fc400078e00d7 */
[----:B------:R-:W-:Y:S02]  /*9a40*/  IMAD.MOV.U32 R215, RZ, RZ, R221 ;  /* 0x000000ffffd77224 */ /* 0x000fe400078e00dd */
[----:B------:R-:W-:Y:S02]  /*9a50*/  IMAD.MOV.U32 R221, RZ, RZ, R220 ;  /* 0x000000ffffdd7224 */ /* 0x000fe400078e00dc */
[----:B------:R-:W-:Y:S02]  /*9a60*/  IMAD.MOV.U32 R220, RZ, RZ, R13 ;  /* 0x000000ffffdc7224 */ /* 0x000fe400078e000d */
[----:B---3--:R-:W-:Y:S02]  /*9a70*/  IMAD.MOV.U32 R13, RZ, RZ, R12 ;  /* 0x000000ffff0d7224 */ /* 0x008fe400078e000c */
[----:B------:R-:W-:Y:S02]  /*9a80*/  IMAD.MOV.U32 R213, RZ, RZ, R223 ;  /* 0x000000ffffd57224 */ /* 0x000fe400078e00df */
[----:B--2---:R-:W-:-:S02]  /*9a90*/  IMAD.MOV.U32 R12, RZ, RZ, R9 ;  /* 0x000000ffff0c7224 */ /* 0x004fc400078e0009 */
[----:B------:R-:W-:Y:S02]  /*9aa0*/  IMAD.MOV.U32 R223, RZ, RZ, R222 ;  /* 0x000000ffffdf7224 */ /* 0x000fe400078e00de */
[----:B------:R-:W-:Y:S02]  /*9ab0*/  IMAD.MOV.U32 R222, RZ, RZ, R14 ;  /* 0x000000ffffde7224 */ /* 0x000fe400078e000e */
[----:B------:R-:W-:Y:S02]  /*9ac0*/  IMAD.MOV.U32 R9, RZ, RZ, R8 ;  /* 0x000000ffff097224 */ /* 0x000fe400078e0008 */
[----:B------:R-:W-:Y:S02]  /*9ad0*/  IMAD.MOV.U32 R8, RZ, RZ, R15 ;  /* 0x000000ffff087224 */ /* 0x000fe400078e000f */
[----:B----4-:R-:W-:Y:S02]  /*9ae0*/  IMAD.MOV.U32 R15, RZ, RZ, R248 ;  /* 0x000000ffff0f7224 */ /* 0x010fe400078e00f8 */
[----:B------:R-:W2:Y:S01]  /*9af0*/  LDL.LU R248, [R1+0x22c] ;  /* 0x00022c0001f87983 */ /* 0x000ea20000300800 */
[----:B------:R-:W-:-:S03]  /*9b00*/  IMAD.MOV.U32 R14, RZ, RZ, R0 ;  /* 0x000000ffff0e7224 */ /* 0x000fc600078e0000 */
[----:B------:R-:W3:Y:S01]  /*9b10*/  LDL.LU R0, [R1+0x228] ;  /* 0x0002280001007983 */ /* 0x000ee20000300800 */
[----:B------:R-:W-:Y:S02]  /*9b20*/  IMAD.MOV.U32 R198, RZ, RZ, R249 ;  /* 0x000000ffffc67224 */ /* 0x000fe400078e00f9 */
[----:B------:R-:W0:Y:S01]  /*9b30*/  LDC R249, c[0x0][0x23c] ;  /* 0x00008f00fff97b82 */ /* 0x000e220000000800 */
[----:B------:R-:W-:-:S04]  /*9b40*/  LOP3.LUT R23, R23, R22, RZ, 0x3c, !PT ;  /* 0x0000001617177212 */ /* 0x000fc800078e3cff */
[C---:B------:R-:W-:Y:S01]  /*9b50*/  LOP3.LUT R22, R23.reuse, R22, RZ, 0x3c, !PT ;  /* 0x0000001617167212 */ /* 0x040fe200078e3cff */
[----:B------:R1:W-:Y:S03]  /*9b60*/  STL.64 [R1+0x48], R2 ;  /* 0x0000480201007387 */ /* 0x0003e60000100a00 */
[----:B------:R-:W-:Y:S02]  /*9b70*/  LOP3.LUT R23, R23, R22, RZ, 0x3c, !PT ;  /* 0x0000001617177212 */ /* 0x000fe400078e3cff */
[----:B------:R-:W-:Y:S02]  /*9b80*/  LOP3.LUT R251, R251, R250, RZ, 0x3c, !PT ;  /* 0x000000fafbfb7212 */ /* 0x000fe400078e3cff */
[----:B------:R-:W-:Y:S02]  /*9b90*/  LOP3.LUT R153, R153, R152, RZ, 0x3c, !PT ;  /* 0x0000009899997212 */ /* 0x000fe400078e3cff */
[----:B------:R-:W-:Y:S01]  /*9ba0*/  LOP3.LUT R250, R251, R250, RZ, 0x3c, !PT ;  /* 0x000000fafbfa7212 */ /* 0x000fe200078e3cff */
[----:B-1----:R-:W4:Y:S01]  /*9bb0*/  LDL.LU.64 R2, [R1+0x220] ;  /* 0x0002200001027983 */ /* 0x002f220000300a00 */
[----:B0-----:R-:W-:-:S03]  /*9bc0*/  IMAD.SHL.U32 R249, R249, 0x40, RZ ;  /* 0x00000040f9f97824 */ /* 0x001fc600078e00ff */
[----:B------:R2:W-:Y:S01]  /*9bd0*/  STL.64 [R1+0x78], R22 ;  /* 0x0000781601007387 */ /* 0x0005e20000100a00 */
[----:B------:R-:W-:Y:S01]  /*9be0*/  IMAD.WIDE R224, R249, 0x2, R224 ;  /* 0x00000002f9e07825 */ /* 0x000fe200078e02e0 */
[----:B------:R-:W-:-:S03]  /*9bf0*/  LOP3.LUT R251, R251, R250, RZ, 0x3c, !PT ;  /* 0x000000fafbfb7212 */ /* 0x000fc600078e3cff */
[----:B------:R-:W-:Y:S01]  /*9c00*/  IMAD.WIDE R16, R249, 0x2, R16 ;  /* 0x00000002f9107825 */ /* 0x000fe200078e0210 */
[----:B------:R0:W-:Y:S01]  /*9c10*/  STL.64 [R1+0x20], R224 ;  /* 0x000020e001007387 */ /* 0x0001e20000100a00 */
[----:B------:R-:W-:Y:S02]  /*9c20*/  LOP3.LUT R152, R153, R152, RZ, 0x3c, !PT ;  /* 0x0000009899987212 */ /* 0x000fe400078e3cff */
[----:B------:R-:W-:Y:S02]  /*9c30*/  IMAD.WIDE R18, R249, 0x2, R18 ;  /* 0x00000002f9127825 */ /* 0x000fe400078e0212 */
[----:B------:R-:W-:Y:S02]  /*9c40*/  LOP3.LUT R153, R153, R152, RZ, 0x3c, !PT ;  /* 0x0000009899997212 */ /* 0x000fe400078e3cff */
[----:B--2---:R-:W-:Y:S02]  /*9c50*/  IMAD.MOV.U32 R23, RZ, RZ, R248 ;  /* 0x000000ffff177224 */ /* 0x004fe400078e00f8 */
[----:B---3--:R-:W-:-:S02]  /*9c60*/  IMAD.MOV.U32 R22, RZ, RZ, R0 ;  /* 0x000000ffff167224 */ /* 0x008fc400078e0000 */
[----:B0-----:R-:W-:Y:S02]  /*9c70*/  IMAD.MOV.U32 R225, RZ, RZ, R23 ;  /* 0x000000ffffe17224 */ /* 0x001fe400078e0017 */
[----:B------:R-:W-:Y:S02]  /*9c80*/  IMAD.MOV.U32 R224, RZ, RZ, R22 ;  /* 0x000000ffffe07224 */ /* 0x000fe400078e0016 */
[----:B------:R-:W2:Y:S04]  /*9c90*/  LDL.LU.64 R22, [R1+0x218] ;  /* 0x0002180001167983 */ /* 0x000ea80000300a00 */
[----:B------:R0:W-:Y:S04]  /*9ca0*/  STL.64 [R1+0x18], R16 ;  /* 0x0000181001007387 */ /* 0x0001e80000100a00 */
[----:B0-----:R-:W3:Y:S04]  /*9cb0*/  LDL.LU.64 R16, [R1+0x48] ;  /* 0x0000480001107983 */ /* 0x001ee80000300a00 */
[----:B------:R0:W-:Y:S02]  /*9cc0*/  STL.64 [R1+0x10], R18 ;  /* 0x0000101201007387 */ /* 0x0001e40000100a00 */
[----:B0-----:R-:W-:-:S02]  /*9cd0*/  IMAD.MOV.U32 R18, RZ, RZ, R250 ;  /* 0x000000ffff127224 */ /* 0x001fc400078e00fa */
[----:B------:R-:W-:Y:S02]  /*9ce0*/  IMAD.MOV.U32 R19, RZ, RZ, R251 ;  /* 0x000000ffff137224 */ /* 0x000fe400078e00fb */
[----:B------:R-:W-:-:S04]  /*9cf0*/  IMAD.WIDE R250, R249, 0x2, R20 ;  /* 0x00000002f9fa7825 */ /* 0x000fc800078e0214 */
[----:B------:R-:W-:Y:S02]  /*9d00*/  IMAD.MOV.U32 R20, RZ, RZ, R152 ;  /* 0x000000ffff147224 */ /* 0x000fe400078e0098 */
[----:B------:R-:W-:Y:S02]  /*9d10*/  IMAD.MOV.U32 R21, RZ, RZ, R153 ;  /* 0x000000ffff157224 */ /* 0x000fe400078e0099 */
[----:B------:R-:W3:Y:S04]  /*9d20*/  LDL.LU.64 R152, [R1+0x210] ;  /* 0x0002100001987983 */ /* 0x000ee80000300a00 */
[----:B------:R0:W-:Y:S04]  /*9d30*/  STL.64 [R1+0x1f0], R250 ;  /* 0x0001f0fa01007387 */ /* 0x0001e80000100a00 */
[----:B0-----:R-:W4:Y:S04]  /*9d40*/  LDL.LU.64 R250, [R1+0x10] ;  /* 0x0000100001fa7983 */ /* 0x001f280000300a00 */
[----:B----4-:R0:W-:Y:S04]  /*9d50*/  STL.64 [R1+0x1f8], R250 ;  /* 0x0001f8fa01007387 */ /* 0x0101e80000100a00 */
[----:B0-----:R-:W4:Y:S04]  /*9d60*/  LDL.LU.64 R250, [R1+0x18] ;  /* 0x0000180001fa7983 */ /* 0x001f280000300a00 */
[----:B----4-:R0:W-:Y:S04]  /*9d70*/  STL.64 [R1+0x200], R250 ;  /* 0x000200fa01007387 */ /* 0x0101e80000100a00 */
[----:B0-----:R-:W4:Y:S04]  /*9d80*/  LDL.LU.64 R250, [R1+0x20] ;  /* 0x0000200001fa7983 */ /* 0x001f280000300a00 */
[----:B----4-:R0:W-:Y:S02]  /*9d90*/  STL.64 [R1+0x208], R250 ;  /* 0x000208fa01007387 */ /* 0x0101e40000100a00 */
[----:B0-----:R-:W-:-:S02]  /*9da0*/  IMAD.MOV.U32 R250, RZ, RZ, R224 ;  /* 0x000000fffffa7224 */ /* 0x001fc400078e00e0 */
[----:B------:R-:W-:Y:S02]  /*9db0*/  IMAD.MOV.U32 R251, RZ, RZ, R225 ;  /* 0x000000fffffb7224 */ /* 0x000fe400078e00e1 */
[----:B------:R-:W-:Y:S02]  /*9dc0*/  IMAD.MOV.U32 R224, RZ, RZ, R2 ;  /* 0x000000ffffe07224 */ /* 0x000fe400078e0002 */
[----:B------:R-:W-:Y:S02]  /*9dd0*/  IMAD.MOV.U32 R225, RZ, RZ, R3 ;  /* 0x000000ffffe17224 */ /* 0x000fe400078e0003 */
[----:B--2---:R-:W-:-:S04]  /*9de0*/  IMAD.WIDE R2, R249, 0x2, R22 ;  /* 0x00000002f9027825 */ /* 0x004fc800078e0216 */
[----:B------:R-:W-:Y:S02]  /*9df0*/  IMAD.MOV.U32 R22, RZ, RZ, R4 ;  /* 0x000000ffff167224 */ /* 0x000fe400078e0004 */
[----:B------:R-:W-:Y:S02]  /*9e00*/  IMAD.MOV.U32 R23, RZ, RZ, R5 ;  /* 0x000000ffff177224 */ /* 0x000fe400078e0005 */
[----:B---3--:R-:W-:-:S04]  /*9e10*/  IMAD.WIDE R4, R249, 0x2, R152 ;  /* 0x00000002f9047825 */ /* 0x008fc800078e0298 */
[----:B------:R-:W-:Y:S02]  /*9e20*/  IMAD.MOV.U32 R152, RZ, RZ, R6 ;  /* 0x000000ffff987224 */ /* 0x000fe400078e0006 */
[----:B------:R-:W-:Y:S02]  /*9e30*/  IMAD.MOV.U32 R153, RZ, RZ, R7 ;  /* 0x000000ffff997224 */ /* 0x000fe400078e0007 */
[----:B------:R-:W-:-:S04]  /*9e40*/  IMAD.WIDE R6, R249, 0x2, R204 ;  /* 0x00000002f9067825 */ /* 0x000fc800078e02cc */
        /* <DEDUP_REMOVED lines=29> */
[----:B------:R-:W-:Y:S02]  /*a020*/  IMAD.MOV.U32 R220, RZ, RZ, R218 ;  /* 0x000000ffffdc7224 */ /* 0x000fe400078e00da */
[----:B------:R-:W-:Y:S02]  /*a030*/  IMAD.MOV.U32 R221, RZ, RZ, R219 ;  /* 0x000000ffffdd7224 */ /* 0x000fe400078e00db */
[----:B------:R-:W-:Y:S02]  /*a040*/  IMAD.MOV.U32 R218, RZ, RZ, R216 ;  /* 0x000000ffffda7224 */ /* 0x000fe400078e00d8 */
[----:B------:R-:W-:-:S02]  /*a050*/  IMAD.MOV.U32 R219, RZ, RZ, R217 ;  /* 0x000000ffffdb7224 */ /* 0x000fc400078e00d9 */
        /* <DEDUP_REMOVED lines=38> */
[C---:B------:R-:W-:Y:S02]  /*a2c0*/  IMAD.WIDE R224, R249.reuse, 0x2, R246 ;  /* 0x00000002f9e07825 */ /* 0x040fe400078e02f6 */
[----:B------:R-:W2:Y:S02]  /*a2d0*/  LDL.LU.64 R246, [R1+0x78] ;  /* 0x0000780001f67983 */ /* 0x000ea40000300a00 */
[----:B------:R-:W-:-:S04]  /*a2e0*/  IMAD.WIDE R154, R249, 0x2, R154 ;  /* 0x00000002f99a7825 */ /* 0x000fc800078e029a */
        /* <DEDUP_REMOVED lines=34> */
[----:B--2---:R-:W-:-:S04]  /*a510*/  IMAD.WIDE R246, R249, 0x2, R246 ;  /* 0x00000002f9f67825 */ /* 0x004fc800078e02f6 */
[----:B------:R-:W-:Y:S02]  /*a520*/  IMAD.WIDE R248, R249, 0x2, R250 ;  /* 0x00000002f9f87825 */ /* 0x000fe400078e02fa */
[----:B------:R-:W2:Y:S04]  /*a530*/  LDL.LU.64 R250, [R1+0x208] ;  /* 0x0002080001fa7983 */ /* 0x000ea80000300a00 */
[----:B--2---:R0:W-:Y:S01]  /*a540*/  STL [R1+0x20], R250 ;  /* 0x000020fa01007387 */ /* 0x0041e20000100800 */
[----:B------:R-:W-:-:S03]  /*a550*/  IMAD.MOV.U32 R0, RZ, RZ, R251 ;  /* 0x000000ffff007224 */ /* 0x000fc600078e00fb */
[----:B0-----:R-:W2:Y:S01]  /*a560*/  LDL.LU.64 R250, [R1+0x200] ;  /* 0x0002000001fa7983 */ /* 0x001ea20000300a00 */
[----:B------:R-:W-:Y:S01]  /*a570*/  WARPGROUP.ARRIVE ;  /* 0x00000000000079c5 */ /* 0x000fe20000000000 */
[----:B------:R-:W-:-:S05]  /*a580*/  UMOV UR13, 0x40000040 ;  /* 0x40000040000d7882 */ /* 0x000fca0000000000 */
[----:B------:R-:W-:-:S12]  /*a590*/  HGMMA.64x128x16.F32 R88, gdesc[UR12].tnspA, R88 ;  /* 0x21e000000c5879f0 */ /* 0x000fd80008700858 */
[----:B------:R-:W-:Y:S01]  /*a5a0*/  HGMMA.64x128x16.F32 R88, gdesc[UR4].tnspA, R88 ;  /* 0x21e00000045879f0 */ /* 0x000fe20008700858 */
[----:B------:R-:W-:-:S11]  /*a5b0*/  UMOV UR34, UR14 ;  /* 0x0000000e00227c82 */ /* 0x000fd60008000000 */
[----:B------:R-:W-:Y:S01]  /*a5c0*/  HGMMA.64x128x16.F32 R88, gdesc[UR40].tnspA, R88 ;  /* 0x21e00000285879f0 */ /* 0x000fe20008700858 */
[----:B--2---:R-:W-:Y:S04]  /*a5d0*/  STL [R1+0x18], R250 ;  /* 0x000018fa01007387 */ /* 0x004fe80000100800 */
[----:B------:R0:W-:Y:S02]  /*a5e0*/  STL [R1+0x24], R0 ;  /* 0x0000240001007387 */ /* 0x0001e40000100800 */
[----:B0-----:R-:W-:Y:S02]  /*a5f0*/  IMAD.MOV.U32 R0, RZ, RZ, R251 ;  /* 0x000000ffff007224 */ /* 0x001fe400078e00fb */
[----:B------:R-:W2:Y:S01]  /*a600*/  LDL.LU.64 R250, [R1+0x1f8] ;  /* 0x0001f80001fa7983 */ /* 0x000ea20000300a00 */
[----:B------:R-:W-:-:S02]  /*a610*/  UMOV UR35, UR15 ;  /* 0x0000000f00237c82 */ /* 0x000fc40008000000 */
[----:B------:R-:W-:-:S12]  /*a620*/  HGMMA.64x128x16.F32 R88, gdesc[UR36].tnspA, R88 ;  /* 0x21e00000245879f0 */ /* 0x000fd80008700858 */
[----:B------:R-:W-:Y:S01]  /*a630*/  HGMMA.64x128x16.F32 R24, gdesc[UR32].tnspA, R24 ;  /* 0x21e00000201879f0 */ /* 0x000fe20008700818 */
[----:B--2---:R-:W-:Y:S04]  /*a640*/  STL [R1+0x10], R250 ;  /* 0x000010fa01007387 */ /* 0x004fe80000100800 */
[----:B------:R0:W-:Y:S02]  /*a650*/  STL [R1+0x1c], R0 ;  /* 0x00001c0001007387 */ /* 0x0001e40000100800 */
[----:B0-----:R-:W-:Y:S02]  /*a660*/  IMAD.MOV.U32 R0, RZ, RZ, R251 ;  /* 0x000000ffff007224 */ /* 0x001fe400078e00fb */
[----:B------:R-:W2:Y:S01]  /*a670*/  LDL.LU.64 R250, [R1+0x1f0] ;  /* 0x0001f00001fa7983 */ /* 0x000ea20000300a00 */
[----:B------:R-:W-:Y:S01]  /*a680*/  UMOV UR30, UR6 ;  /* 0x00000006001e7c82 */ /* 0x000fe20008000000 */
[----:B------:R-:W-:-:S02]  /*a690*/  UMOV UR31, UR7 ;  /* 0x00000007001f7c82 */ /* 0x000fc40008000000 */
[----:B------:R-:W-:Y:S01]  /*a6a0*/  HGMMA.64x128x16.F32 R24, gdesc[UR28].tnspA, R24 ;  /* 0x21e000001c1879f0 */ /* 0x000fe20008700818 */
[----:B------:R-:W-:Y:S01]  /*a6b0*/  UMOV UR26, UR42 ;  /* 0x0000002a001a7c82 */ /* 0x000fe20008000000 */
[----:B------:R-:W-:-:S10]  /*a6c0*/  UMOV UR27, UR43 ;  /* 0x0000002b001b7c82 */ /* 0x000fd40008000000 */
[----:B------:R-:W-:Y:S01]  /*a6d0*/  HGMMA.64x128x16.F32 R24, gdesc[UR24].tnspA, R24 ;  /* 0x21e00000181879f0 */ /* 0x000fe20008700818 */
[----:B--2---:R-:W-:Y:S04]  /*a6e0*/  STL [R1+0x8], R250 ;  /* 0x000008fa01007387 */ /* 0x004fe80000100800 */
[----:B------:R0:W-:Y:S02]  /*a6f0*/  STL [R1+0x14], R0 ;  /* 0x0000140001007387 */ /* 0x0001e40000100800 */
[----:B0-----:R-:W-:Y:S02]  /*a700*/  IMAD.MOV.U32 R0, RZ, RZ, R251 ;  /* 0x000000ffff007224 */ /* 0x001fe400078e00fb */
[----:B------:R-:W2:Y:S04]  /*a710*/  LDL.LU.64 R250, [R1+0x1e8] ;  /* 0x0001e80001fa7983 */ /* 0x000ea80000300a00 */
[----:B------:R-:W-:Y:S04]  /*a720*/  STL [R1], R2 ;  /* 0x0000000201007387 */ /* 0x000fe80000100800 */
[----:B------:R0:W-:Y:S02]  /*a730*/  STL [R1+0xc], R0 ;  /* 0x00000c0001007387 */ /* 0x0001e40000100800 */
[----:B0-----:R-:W-:-:S02]  /*a740*/  IMAD.MOV.U32 R0, RZ, RZ, R3 ;  /* 0x000000ffff007224 */ /* 0x001fc400078e0003 */
[----:B------:R-:W3:Y:S04]  /*a750*/  LDL.LU.64 R2, [R1+0x1e0] ;  /* 0x0001e00001027983 */ /* 0x000ee80000300a00 */
[----:B------:R0:W-:Y:S04]  /*a760*/  STL [R1+0x4], R0 ;  /* 0x0000040001007387 */ /* 0x0001e80000100800 */
[----:B0-----:R0:W5:Y:S04]  /*a770*/  LDL.LU R0, [R1+0x1d8] ;  /* 0x0001d80001007983 */ /* 0x0011680000300800 */
[----:B------:R-:W-:Y:S04]  /*a780*/  STL [R1+0x28], R5 ;  /* 0x0000280501007387 */ /* 0x000fe80000100800 */
[----:B------:R1:W-:Y:S04]  /*a790*/  STL [R1+0x2c], R7 ;  /* 0x00002c0701007387 */ /* 0x0003e80000100800 */
[----:B------:R-:W-:Y:S04]  /*a7a0*/  STL [R1+0x30], R9 ;  /* 0x0000300901007387 */ /* 0x000fe80000100800 */
[----:B------:R-:W-:Y:S04]  /*a7b0*/  STL [R1+0x34], R11 ;  /* 0x0000340b01007387 */ /* 0x000fe80000100800 */
[----:B------:R-:W-:Y:S04]  /*a7c0*/  STL [R1+0x38], R13 ;  /* 0x0000380d01007387 */ /* 0x000fe80000100800 */
[----:B------:R4:W-:Y:S04]  /*a7d0*/  STL [R1+0x3c], R15 ;  /* 0x00003c0f01007387 */ /* 0x0009e80000100800 */
[----:B------:R-:W-:Y:S04]  /*a7e0*/  STL [R1+0x40], R17 ;  /* 0x0000401101007387 */ /* 0x000fe80000100800 */
[----:B------:R-:W-:Y:S01]  /*a7f0*/  STL [R1+0x44], R19 ;  /* 0x0000441301007387 */ /* 0x000fe20000100800 */
[----:B-1----:R-:W-:Y:S01]  /*a800*/  IMAD.MOV.U32 R7, RZ, RZ, R10 ;  /* 0x000000ffff077224 */ /* 0x002fe200078e000a */
[----:B------:R-:W-:Y:S01]  /*a810*/  UMOV UR22, UR38 ;  /* 0x0000002600167c82 */ /* 0x000fe20008000000 */
[----:B------:R-:W-:Y:S01]  /*a820*/  UMOV UR23, UR39 ;  /* 0x0000002700177c82 */ /* 0x000fe20008000000 */
[----:B------:R-:W-:Y:S01]  /*a830*/  STL [R1+0x48], R21 ;  /* 0x0000481501007387 */ /* 0x000fe20000100800 */
[----:B------:R-:W-:Y:S01]  /*a840*/  IMAD.MOV.U32 R10, RZ, RZ, R16 ;  /* 0x000000ffff0a7224 */ /* 0x000fe200078e0010 */
[----:B------:R-:W-:Y:S01]  /*a850*/  HGMMA.64x128x16.F32 R24, gdesc[UR20].tnspA, R24, gsb0 ;  /* 0x21e00000141879f0 */ /* 0x000fe20008000818 */
[----:B----4-:R-:W1:Y:S01]  /*a860*/  LDC R15, c[0x0][0x238] ;  /* 0x00008e00ff0f7b82 */ /* 0x010e620000000800 */
[----:B------:R-:W-:Y:S04]  /*a870*/  STL [R1+0x4c], R23 ;  /* 0x00004c1701007387 */ /* 0x000fe80000100800 */
        /* <DEDUP_REMOVED lines=64> */
[----:B------:R-:W4:Y:S04]  /*ac80*/  LDL.LU R16, [R1+0x1d0] ;  /* 0x0001d00001107983 */ /* 0x000f280000300800 */
        /* <DEDUP_REMOVED lines=25> */
[----:B------:R-:W-:Y:S01]  /*ae20*/  STL [R1+0x1c0], R242 ;  /* 0x0001c0f201007387 */ /* 0x000fe20000100800 */
[----:B-1----:R-:W-:-:S03]  /*ae30*/  IMAD.SHL.U32 R15, R15, 0x40, RZ ;  /* 0x000000400f0f7824 */ /* 0x002fc600078e00ff */
[----:B------:R-:W-:Y:S01]  /*ae40*/  STL [R1+0x104], R243 ;  /* 0x000104f301007387 */ /* 0x000fe20000100800 */
[----:B------:R-:W-:-:S03]  /*ae50*/  IMAD.MOV.U32 R5, RZ, RZ, R6 ;  /* 0x000000ffff057224 */ /* 0x000fc600078e0006 */
[----:B------:R-:W-:Y:S01]  /*ae60*/  STL [R1+0x1c4], R244 ;  /* 0x0001c4f401007387 */ /* 0x000fe20000100800 */
[----:B------:R-:W-:-:S03]  /*ae70*/  WARPGROUP.DEPBAR.LE gsb0, 0x0 ;  /* 0x00008000000079c5 */ /* 0x000fc60000010000 */
[----:B------:R-:W-:Y:S01]  /*ae80*/  STL [R1+0x108], R245 ;  /* 0x000108f501007387 */ /* 0x000fe20000100800 */
[----:B------:R-:W-:Y:S02]  /*ae90*/  IMAD.MOV.U32 R6, RZ, RZ, R8 ;  /* 0x000000ffff067224 */ /* 0x000fe400078e0008 */
[----:B------:R-:W-:Y:S02]  /*aea0*/  IMAD.MOV.U32 R8, RZ, RZ, R12 ;  /* 0x000000ffff087224 */ /* 0x000fe400078e000c */
[----:B------:R-:W-:Y:S02]  /*aeb0*/  IMAD.MOV.U32 R9, RZ, RZ, R14 ;  /* 0x000000ffff097224 */ /* 0x000fe400078e000e */
[----:B------:R-:W-:Y:S02]  /*aec0*/  IMAD.MOV.U32 R11, RZ, RZ, R18 ;  /* 0x000000ffff0b7224 */ /* 0x000fe400078e0012 */
[----:B------:R-:W-:Y:S02]  /*aed0*/  IMAD.MOV.U32 R12, RZ, RZ, R20 ;  /* 0x000000ffff0c7224 */ /* 0x000fe400078e0014 */
[----:B------:R-:W-:-:S02]  /*aee0*/  IMAD.MOV.U32 R13, RZ, RZ, R22 ;  /* 0x000000ffff0d7224 */ /* 0x000fc400078e0016 */
[----:B------:R-:W-:Y:S02]  /*aef0*/  IMAD.MOV.U32 R14, RZ, RZ, R152 ;  /* 0x000000ffff0e7224 */ /* 0x000fe400078e0098 */
[----:B---3--:R-:W-:-:S04]  /*af00*/  IMAD.WIDE R2, R15, 0x2, R2 ;  /* 0x000000020f027825 */ /* 0x008fc800078e0202 */
[----:B--2---:R-:W-:Y:S02]  /*af10*/  VIADD R250, R250, 0xffffffc0 ;  /* 0xffffffc0fafa7836 */ /* 0x004fe40000000000 */
[----:B----4-:R-:W-:-:S05]  /*af20*/  VIADD R16, R16, 0xffffffff ;  /* 0xffffffff10107836 */ /* 0x010fca0000000000 */
[----:B------:R-:W-:Y:S01]  /*af30*/  ISETP.NE.U32.AND P0, PT, R16, RZ, PT ;  /* 0x000000ff1000720c */ /* 0x000fe20003f05070 */
[----:B------:R-:W-:Y:S04]  /*af40*/  STL [R1+0x1d0], R16 ;  /* 0x0001d01001007387 */ /* 0x000fe80000100800 */
[----:B------:R-:W-:Y:S04]  /*af50*/  STL [R1+0x1c8], R246 ;  /* 0x0001c8f601007387 */ /* 0x000fe80000100800 */
[----:B------:R-:W-:Y:S04]  /*af60*/  STL [R1+0x10c], R247 ;  /* 0x00010cf701007387 */ /* 0x000fe80000100800 */
[----:B------:R1:W-:Y:S02]  /*af70*/  STL [R1+0x1cc], R248 ;  /* 0x0001ccf801007387 */ /* 0x0003e40000100800 */
[----:B-1----:R-:W-:Y:S01]  /*af80*/  IMAD.MOV.U32 R248, RZ, RZ, R249 ;  /* 0x000000fffff87224 */ /* 0x002fe200078e00f9 */
[----:B0-----:R-:W-:Y:S06]  /*af90*/  @P0 BRA `(.L_x_1) ;  /* 0xffffffa400400947 */ /* 0x001fec000383ffff */
[----:B------:R-:W-:Y:S02]  /*afa0*/  F2FP.F16.F32.PACK_AB R67, R67, R66 ;  /* 0x000000424343723e */ /* 0x000fe400000000ff */
[----:B------:R-:W-:Y:S02]  /*afb0*/  F2FP.F16.F32.PACK_AB R66, R65, R64 ;  /* 0x000000404142723e */ /* 0x000fe400000000ff */
[----:B------:R-:W-:Y:S02]  /*afc0*/  F2FP.F16.F32.PACK_AB R64, R129, R128 ;  /* 0x000000808140723e */ /* 0x000fe400000000ff */
[----:B------:R-:W-:Y:S02]  /*afd0*/  F2FP.F16.F32.PACK_AB R87, R87, R86 ;  /* 0x000000565757723e */ /* 0x000fe400000000ff */
[----:B------:R-:W-:Y:S02]  /*afe0*/  F2FP.F16.F32.PACK_AB R83, R83, R82 ;  /* 0x000000525353723e */ /* 0x000fe400000000ff */
[----:B------:R-:W-:-:S02]  /*aff0*/  F2FP.F16.F32.PACK_AB R79, R79, R78 ;  /* 0x0000004e4f4f723e */ /* 0x000fc400000000ff */
        /* <DEDUP_REMOVED lines=57> */
[----:B------:R-:W-:-:S07]  /*b390*/  F2FP.F16.F32.PACK_AB R24, R89, R88 ;  /* 0x000000585918723e */ /* 0x000fce00000000ff */
.L_x_0:
[----:B------:R-:W1:Y:S01]  /*b3a0*/  S2R R7, SR_TID.X ;  /* 0x0000000000077919 */ /* 0x000e620000002100 */
[----:B------:R-:W-:Y:S01]  /*b3b0*/  ULDC.64 UR4, c[0x0][0x228] ;  /* 0x00008a0000047ab9 */ /* 0x000fe20000000a00 */
[----:B------:R-:W2:Y:S01]  /*b3c0*/  S2R R4, SR_TID.X ;  /* 0x0000000000047919 */ /* 0x000ea20000002100 */
[----:B------:R-:W3:Y:S01]  /*b3d0*/  LDL.LU R152, [R1+0x1d4] ;  /* 0x0001d40001987983 */ /* 0x000ee20000300800 */
[C---:B-----5:R-:W-:Y:S01]  /*b3e0*/  VIADD R5, R0.reuse, 0x1 ;  /* 0x0000000100057836 */ /* 0x060fe20000000000 */
[----:B------:R-:W-:Y:S01]  /*b3f0*/  ULDC.64 UR6, c[0x0][0x220] ;  /* 0x0000880000067ab9 */ /* 0x000fe20000000a00 */
[----:B------:R-:W-:Y:S02]  /*b400*/  VIADD R6, R0, 0x2 ;  /* 0x0000000200067836 */ /* 0x000fe40000000000 */
[C---:B-1----:R-:W-:Y:S02]  /*b410*/  IMAD.SHL.U32 R2, R7.reuse, 0x10, RZ ;  /* 0x0000001007027824 */ /* 0x042fe400078e00ff */
[----:B------:R-:W-:Y:S01]  /*b420*/  IMAD.SHL.U32 R3, R7, 0x40, RZ ;  /* 0x0000004007037824 */ /* 0x000fe200078e00ff */
[----:B--2---:R-:W-:-:S02]  /*b430*/  LOP3.LUT R4, R4, 0x7f, RZ, 0xc0, !PT ;  /* 0x0000007f04047812 */ /* 0x004fc400078ec0ff */
[----:B------:R-:W-:Y:S02]  /*b440*/  LOP3.LUT R2, R2, 0xf0, RZ, 0xc0, !PT ;  /* 0x000000f002027812 */ /* 0x000fe400078ec0ff */
[----:B------:R-:W-:-:S04]  /*b450*/  LOP3.LUT R3, R3, 0x400, RZ, 0xc0, !PT ;  /* 0x0000040003037812 */ /* 0x000fc800078ec0ff */
[----:B------:R-:W-:Y:S01]  /*b460*/  IADD3 R3, R3, UR8, R2 ;  /* 0x0000000803037c10 */ /* 0x000fe2000fffe002 */
[----:B------:R-:W-:-:S05]  /*b470*/  IMAD.SHL.U32 R2, R7, 0x8, RZ ;  /* 0x0000000807027824 */ /* 0x000fca00078e00ff */
[----:B------:R-:W-:-:S05]  /*b480*/  LOP3.LUT R2, R2, 0x300, RZ, 0xc0, !PT ;  /* 0x0000030002027812 */ /* 0x000fca00078ec0ff */
[----:B------:R-:W-:Y:S01]  /*b490*/  IMAD.IADD R92, R2, 0x1, R3 ;  /* 0x00000001025c7824 */ /* 0x000fe200078e0203 */
[----:B------:R-:W-:Y:S01]  /*b4a0*/  BAR.SYNC.DEFER_BLOCKING 0x0 ;  /* 0x0000000000007b1d */ /* 0x000fe20000010000 */
[----:B------:R-:W-:-:S05]  /*b4b0*/  LEA R2, R4, UR8, 0x4 ;  /* 0x0000000804027c11 */ /* 0x000fca000f8e20ff */
[----:B------:R-:W-:Y:S02]  /*b4c0*/  STSM.16.M88.4 [R92], R24 ;  /* 0x000000185c007844 */ /* 0x000fe40000000200 */
[----:B------:R-:W-:Y:S06]  /*b4d0*/  BAR.SYNC.DEFER_BLOCKING 0x0 ;  /* 0x0000000000007b1d */ /* 0x000fec0000010000 */
[----:B------:R-:W1:Y:S02]  /*b4e0*/  LDS.128 R88, [R2] ;  /* 0x0000000002587984 */ /* 0x000e640000000c00 */
[----:B------:R-:W-:Y:S06]  /*b4f0*/  BAR.SYNC.DEFER_BLOCKING 0x0 ;  /* 0x0000000000007b1d */ /* 0x000fec0000010000 */
[----:B------:R-:W-:Y:S02]  /*b500*/  STSM.16.M88.4 [R92], R28 ;  /* 0x0000001c5c007844 */ /* 0x000fe40000000200 */
[----:B------:R-:W-:Y:S06]  /*b510*/  BAR.SYNC.DEFER_BLOCKING 0x0 ;  /* 0x0000000000007b1d */ /* 0x000fec0000010000 */
[----:B------:R-:W2:Y:S02]  /*b520*/  LDS.128 R60, [R2] ;  /* 0x00000000023c7984 */ /* 0x000ea40000000c00 */
[----:B------:R-:W-:Y:S06]  /*b530*/  BAR.SYNC.DEFER_BLOCKING 0x0 ;  /* 0x0000000000007b1d */ /* 0x000fec0000010000 */
[----:B------:R-:W-:Y:S02]  /*b540*/  STSM.16.M88.4 [R92], R32 ;  /* 0x000000205c007844 */ /* 0x000fe40000000200 */
[----:B------:R-:W-:Y:S06]  /*b550*/  BAR.SYNC.DEFER_BLOCKING 0x0 ;  /* 0x0000000000007b1d */ /* 0x000fec0000010000 */
[----:B------:R-:W4:Y:S02]  /*b560*/  LDS.128 R56, [R2] ;  /* 0x0000000002387984 */ /* 0x000f240000000c00 */
[----:B------:R-:W-:Y:S06]  /*b570*/  BAR.SYNC.DEFER_BLOCKING 0x0 ;  /* 0x0000000000007b1d */ /* 0x000fec0000010000 */
[----:B------:R-:W-:Y:S02]  /*b580*/  STSM.16.M88.4 [R92], R36 ;  /* 0x000000245c007844 */ /* 0x000fe40000000200 */
[----:B------:R-:W-:Y:S06]  /*b590*/  BAR.SYNC.DEFER_BLOCKING 0x0 ;  /* 0x0000000000007b1d */ /* 0x000fec0000010000 */
[----:B------:R-:W4:Y:S02]  /*b5a0*/  LDS.128 R52, [R2] ;  /* 0x0000000002347984 */ /* 0x000f240000000c00 */
[----:B------:R-:W-:Y:S06]  /*b5b0*/  BAR.SYNC.DEFER_BLOCKING 0x0 ;  /* 0x0000000000007b1d */ /* 0x000fec0000010000 */
[----:B------:R-:W-:Y:S02]  /*b5c0*/  STSM.16.M88.4 [R92], R40 ;  /* 0x000000285c007844 */ /* 0x000fe40000000200 */
[----:B------:R-:W-:Y:S01]  /*b5d0*/  BAR.SYNC.DEFER_BLOCKING 0x0 ;  /* 0x0000000000007b1d */ /* 0x000fe20000010000 */
[----:B---3--:R-:W-:-:S04]  /*b5e0*/  ISETP.GE.AND P0, PT, R152, UR4, PT ;  /* 0x0000000498007c0c */ /* 0x008fc8000bf06270 */
[C---:B------:R-:W-:Y:S01]  /*b5f0*/  ISETP.LT.AND P5, PT, R0.reuse, UR5, !P0 ;  /* 0x0000000500007c0c */ /* 0x040fe2000c7a1270 */
[----:B------:R-:W-:Y:S01]  /*b600*/  ULDC UR4, c[0x0][0x22c] ;  /* 0x00008b0000047ab9 */ /* 0x000fe20000000800 */
[----:B------:R-:W-:Y:S01]  /*b610*/  ULDC UR5, c[0x0][0x22c] ;  /* 0x00008b0000057ab9 */ /* 0x000fe20000000800 */
[----:B------:R-:W-:Y:S01]  /*b620*/  ISETP.LT.AND P4, PT, R5, UR4, !P0 ;  /* 0x0000000405007c0c */ /* 0x000fe2000c781270 */
[----:B------:R-:W-:Y:S01]  /*b630*/  ULDC UR4, c[0x0][0x22c] ;  /* 0x00008b0000047ab9 */ /* 0x000fe20000000800 */
[----:B------:R-:W-:Y:S01]  /*b640*/  VIADD R5, R0, 0x3 ;  /* 0x0000000300057836 */ /* 0x000fe20000000000 */
[----:B------:R-:W-:Y:S01]  /*b650*/  ISETP.LT.AND P2, PT, R6, UR4, !P0 ;  /* 0x0000000406007c0c */ /* 0x000fe2000c741270 */
[----:B------:R-:W-:-:S03]  /*b660*/  ULDC UR4, c[0x0][0x22c] ;  /* 0x00008b0000047ab9 */ /* 0x000fc60000000800 */
[----:B------:R-:W-:Y:S01]  /*b670*/  ISETP.LT.AND P1, PT, R5, UR4, !P0 ;  /* 0x0000000405007c0c */ /* 0x000fe2000c721270 */
[----:B------:R-:W-:Y:S01]  /*b680*/  VIADD R5, R0, 0x4 ;  /* 0x0000000400057836 */ /* 0x000fe20000000000 */
[----:B------:R-:W-:-:S04]  /*b690*/  ULDC UR4, c[0x0][0x22c] ;  /* 0x00008b0000047ab9 */ /* 0x000fc80000000800 */
[----:B------:R-:W-:Y:S01]  /*b6a0*/  ISETP.LT.AND P3, PT, R5, UR4, !P0 ;  /* 0x0000000405007c0c */ /* 0x000fe2000c761270 */
[----:B------:R-:W-:Y:S01]  /*b6b0*/  ULDC UR4, c[0x0][0x244] ;  /* 0x0000910000047ab9 */ /* 0x000fe20000000800 */
[----:B0-----:R-:W0:Y:S01]  /*b6c0*/  LDS.128 R16, [R2] ;  /* 0x0000000002107984 */ /* 0x001e220000000c00 */
[----:B------:R-:W-:Y:S06]  /*b6d0*/  BAR.SYNC.DEFER_BLOCKING 0x0 ;  /* 0x0000000000007b1d */ /* 0x000fec0000010000 */
[----:B------:R-:W-:Y:S02]  /*b6e0*/  STSM.16.M88.4 [R92], R44 ;  /* 0x0000002c5c007844 */ /* 0x000fe40000000200 */
[----:B------:R-:W-:Y:S06]  /*b6f0*/  BAR.SYNC.DEFER_BLOCKING 0x0 ;  /* 0x0000000000007b1d */ /* 0x000fec0000010000 */
[----:B------:R-:W3:Y:S02]  /*b700*/  LDS.128 R12, [R2] ;  /* 0x00000000020c7984 */ /* 0x000ee40000000c00 */
[----:B------:R-:W-:Y:S06]  /*b710*/  BAR.SYNC.DEFER_BLOCKING 0x0 ;  /* 0x0000000000007b1d */ /* 0x000fec0000010000 */
[----:B------:R1:W-:Y:S02]  /*b720*/  STSM.16.M88.4 [R92], R48 ;  /* 0x000000305c007844 */ /* 0x0003e40000000200 */
[----:B------:R-:W-:Y:S01]  /*b730*/  BAR.SYNC.DEFER_BLOCKING 0x0 ;  /* 0x0000000000007b1d */ /* 0x000fe20000010000 */
[----:B-1----:R-:W-:-:S05]  /*b740*/  IMAD R48, R152, UR4, RZ ;  /* 0x0000000498307c24 */ /* 0x002fca000f8e02ff */
[----:B------:R-:W-:Y:S02]  /*b750*/  ULDC UR4, c[0x0][0x248] ;  /* 0x0000920000047ab9 */ /* 0x000fe40000000800 */
[----:B------:R-:W-:Y:S01]  /*b760*/  IMAD R49, R0, UR4, RZ ;  /* 0x0000000400317c24 */ /* 0x000fe2000f8e02ff */
[----:B------:R-:W-:Y:S01]  /*b770*/  LEA R3, P6, R48, UR6, 0x1 ;  /* 0x0000000630037c11 */ /* 0x000fe2000f8c08ff */
[----:B------:R-:W-:-:S03]  /*b780*/  ULDC UR6, c[0x0][0x248] ;  /* 0x0000920000067ab9 */ /* 0x000fc60000000800 */
[----:B------:R-:W-:Y:S01]  /*b790*/  LEA.HI.X.SX32 R48, R48, UR7, 0x1, P6 ;  /* 0x0000000730307c11 */ /* 0x000fe2000b0f0eff */
[----:B------:R-:W-:Y:S01]  /*b7a0*/  ULDC UR7, c[0x0][0x22c] ;  /* 0x00008b0000077ab9 */ /* 0x000fe20000000800 */
[C---:B------:R-:W-:Y:S01]  /*b7b0*/  LEA R50, P6, R49.reuse, R3, 0x1 ;  /* 0x0000000331327211 */ /* 0x040fe200078c08ff */
[----:B------:R-:W1:Y:S03]  /*b7c0*/  LDS.128 R8, [R2] ;  /* 0x0000000002087984 */ /* 0x000e660000000c00 */
[C---:B------:R-:W-:Y:S01]  /*b7d0*/  LEA.HI.X.SX32 R51, R49.reuse, R48, 0x1, P6 ;  /* 0x0000003031337211 */ /* 0x040fe200030f0eff */
[----:B------:R-:W-:Y:S06]  /*b7e0*/  BAR.SYNC.DEFER_BLOCKING 0x0 ;  /* 0x0000000000007b1d */ /* 0x000fec0000010000 */
[----:B------:R-:W-:Y:S02]  /*b7f0*/  STSM.16.M88.4 [R92], R120 ;  /* 0x000000785c007844 */ /* 0x000fe40000000200 */
[----:B------:R-:W-:Y:S06]  /*b800*/  BAR.SYNC.DEFER_BLOCKING 0x0 ;  /* 0x0000000000007b1d */ /* 0x000fec0000010000 */
[----:B------:R-:W1:Y:S02]  /*b810*/  LDS.128 R4, [R2] ;  /* 0x0000000002047984 */ /* 0x000e640000000c00 */
        /* <DEDUP_REMOVED lines=9> */
[----:B------:R2:W-:Y:S02]  /*b8b0*/  STSM.16.M88.4 [R92], R64 ;  /* 0x000000405c007844 */ /* 0x0005e40000000200 */
[----:B------:R-:W-:Y:S01]  /*b8c0*/  BAR.SYNC.DEFER_BLOCKING 0x0 ;  /* 0x0000000000007b1d */ /* 0x000fe20000010000 */
[----:B--2---:R-:W-:-:S02]  /*b8d0*/  VIADD R65, R49, UR4 ;  /* 0x0000000431417c36 */ /* 0x004fc40008000000 */
[----:B------:R-:W-:-:S03]  /*b8e0*/  VIADD R49, R0, 0x5 ;  /* 0x0000000500317836 */ /* 0x000fc60000000000 */
[C---:B------:R-:W-:Y:S01]  /*b8f0*/  LEA R64, P6, R65.reuse, R3, 0x1 ;  /* 0x0000000341407211 */ /* 0x040fe200078c08ff */
[----:B------:R-:W2:Y:S01]  /*b900*/  LDS.128 R28, [R2] ;  /* 0x00000000021c7984 */ /* 0x000ea20000000c00 */
[----:B------:R-:W-:Y:S06]  /*b910*/  BAR.SYNC.DEFER_BLOCKING 0x0 ;  /* 0x0000000000007b1d */ /* 0x000fec0000010000 */
[----:B------:R4:W-:Y:S02]  /*b920*/  STSM.16.M88.4 [R92], R68 ;  /* 0x000000445c007844 */ /* 0x0009e40000000200 */
[----:B------:R-:W-:Y:S01]  /*b930*/  BAR.SYNC.DEFER_BLOCKING 0x0 ;  /* 0x0000000000007b1d */ /* 0x000fe20000010000 */
[C---:B----4-:R-:W-:Y:S01]  /*b940*/  VIADD R68, R65.reuse, UR4 ;  /* 0x0000000441447c36 */ /* 0x050fe20008000000 */
[----:B------:R-:W-:-:S04]  /*b950*/  LEA.HI.X.SX32 R65, R65, R48, 0x1, P6 ;  /* 0x0000003041417211 */ /* 0x000fc800030f0eff */
[----:B------:R-:W-:-:S04]  /*b960*/  LEA R66, P6, R68, R3, 0x1 ;  /* 0x0000000344427211 */ /* 0x000fc800078c08ff */
[C---:B------:R-:W-:Y:S01]  /*b970*/  LEA.HI.X.SX32 R67, R68.reuse, R48, 0x1, P6 ;  /* 0x0000003044437211 */ /* 0x040fe200030f0eff */
[----:B------:R-:W-:Y:S01]  /*b980*/  VIADD R68, R68, UR4 ;  /* 0x0000000444447c36 */ /* 0x000fe20008000000 */
[----:B------:R-:W4:Y:S03]  /*b990*/  LDS.128 R32, [R2] ;  /* 0x0000000002207984 */ /* 0x000f260000000c00 */
[----:B------:R-:W-:Y:S01]  /*b9a0*/  VIADD R69, R68, UR4 ;  /* 0x0000000444457c36 */ /* 0x000fe20008000000 */
        /* <DEDUP_REMOVED lines=15> */
[----:B------:R0:W-:Y:S01]  /*baa0*/  @P5 STG.E.U16 desc[UR16][R50.64], R88 ;  /* 0x0000005832005986 */ /* 0x0001e2000c101510 */
[----:B------:R-:W-:Y:S01]  /*bab0*/  ISETP.LT.AND P5, PT, R49, UR5, !P0 ;  /* 0x0000000531007c0c */ /* 0x000fe2000c7a1270 */
[----:B------:R-:W-:Y:S01]  /*bac0*/  VIADD R49, R0, 0x6 ;  /* 0x0000000600317836 */ /* 0x000fe20000000000 */
[----:B------:R-:W-:Y:S01]  /*bad0*/  ULDC UR5, c[0x0][0x22c] ;  /* 0x00008b0000057ab9 */ /* 0x000fe20000000800 */
[----:B0-----:R-:W-:-:S02]  /*bae0*/  PRMT R51, R88, 0x7632, R51 ;  /* 0x0000763258337816 */ /* 0x001fc40000000033 */
[----:B------:R-:W-:-:S03]  /*baf0*/  LEA R50, P6, R68, R3, 0x1 ;  /* 0x0000000344327211 */ /* 0x000fc600078c08ff */
[----:B------:R0:W-:Y:S01]  /*bb00*/  @P4 STG.E.U16 desc[UR16][R64.64], R51 ;  /* 0x0000003340004986 */ /* 0x0001e2000c101510 */
[----:B------:R-:W-:Y:S01]  /*bb10*/  ISETP.LT.AND P4, PT, R49, UR5, !P0 ;  /* 0x0000000531007c0c */ /* 0x000fe2000c781270 */
[C---:B------:R-:W-:Y:S01]  /*bb20*/  VIADD R49, R0.reuse, 0x7 ;  /* 0x0000000700317836 */ /* 0x040fe20000000000 */
[----:B------:R-:W-:Y:S01]  /*bb30*/  ULDC UR5, c[0x0][0x22c] ;  /* 0x00008b0000057ab9 */ /* 0x000fe20000000800 */
[----:B------:R3:W-:Y:S03]  /*bb40*/  @P2 STG.E.U16 desc[UR16][R66.64], R89 ;  /* 0x0000005942002986 */ /* 0x0007e6000c101510 */
[----:B------:R-:W-:Y:S01]  /*bb50*/  ISETP.LT.AND P2, PT, R49, UR5, !P0 ;  /* 0x0000000531007c0c */ /* 0x000fe2000c741270 */
[----:B------:R-:W-:Y:S01]  /*bb60*/  VIADD R49, R0, 0x8 ;  /* 0x0000000800317836 */ /* 0x000fe20000000000 */
[----:B------:R-:W-:Y:S01]  /*bb70*/  ULDC UR5, c[0x0][0x22c] ;  /* 0x00008b0000057ab9 */ /* 0x000fe20000000800 */
[----:B0-----:R-:W-:Y:S01]  /*bb80*/  LEA.HI.X.SX32 R51, R68, R48, 0x1, P6 ;  /* 0x0000003044337211 */ /* 0x001fe200030f0eff */
[C---:B------:R-:W-:Y:S01]  /*bb90*/  VIADD R68, R69.reuse, UR4 ;  /* 0x0000000445447c36 */ /* 0x040fe20008000000 */
[----:B------:R-:W-:-:S02]  /*bba0*/  LEA R64, P6, R69, R3, 0x1 ;  /* 0x0000000345407211 */ /* 0x000fc400078c08ff */
[----:B---3--:R-:W-:Y:S02]  /*bbb0*/  PRMT R67, R89, 0x7632, R67 ;  /* 0x0000763259437816 */ /* 0x008fe40000000043 */
[-C--:B------:R-:W-:Y:S02]  /*bbc0*/  LEA.HI.X.SX32 R65, R69, R48.reuse, 0x1, P6 ;  /* 0x0000003045417211 */ /* 0x080fe400030f0eff */
[----:B------:R-:W-:Y:S01]  /*bbd0*/  LEA R66, P6, R68, R3, 0x1 ;  /* 0x0000000344427211 */ /* 0x000fe200078c08ff */
        /* <DEDUP_REMOVED lines=8> */
[C---:B0-----:R-:W-:Y:S01]  /*bc60*/  LEA.HI.X.SX32 R67, R68.reuse, R48, 0x1, P6 ;  /* 0x0000003044437211 */ /* 0x041fe200030f0eff */
[----:B------:R-:W-:Y:S01]  /*bc70*/  VIADD R68, R68, UR4 ;  /* 0x0000000444447c36 */ /* 0x000fe20008000000 */
[----:B------:R-:W-:-:S03]  /*bc80*/  PRMT R51, R90, 0x7632, R51 ;  /* 0x000076325a337816 */ /* 0x000fc60000000033 */
[C---:B---3--:R-:W-:Y:S02]  /*bc90*/  VIADD R65, R68.reuse, UR4 ;  /* 0x0000000444417c36 */ /* 0x048fe40008000000 */
[----:B------:R0:W-:Y:S01]  /*bca0*/  @P5 STG.E.U16 desc[UR16][R66.64], R51 ;  /* 0x0000003342005986 */ /* 0x0001e2000c101510 */
[CC--:B------:R-:W-:Y:S02]  /*bcb0*/  LEA R50, P5, R68.reuse, R3.reuse, 0x1 ;  /* 0x0000000344327211 */ /* 0x0c0fe400078a08ff */
[CC--:B------:R-:W-:Y:S01]  /*bcc0*/  LEA R64, P6, R65.reuse, R3.reuse, 0x1 ;  /* 0x0000000341407211 */ /* 0x0c0fe200078c08ff */
[----:B0-----:R-:W-:Y:S01]  /*bcd0*/  VIADD R67, R65, UR4 ;  /* 0x0000000441437c36 */ /* 0x001fe20008000000 */
[-C--:B------:R-:W-:Y:S02]  /*bce0*/  LEA.HI.X.SX32 R51, R68, R48.reuse, 0x1, P5 ;  /* 0x0000003044337211 */ /* 0x080fe400028f0eff */
[----:B------:R-:W-:Y:S01]  /*bcf0*/  ISETP.LT.AND P5, PT, R49, UR5, !P0 ;  /* 0x0000000531007c0c */ /* 0x000fe2000c7a1270 */
[C---:B------:R-:W-:Y:S01]  /*bd00*/  VIADD R49, R0.reuse, 0xb ;  /* 0x0000000b00317836 */ /* 0x040fe20000000000 */
[-C--:B------:R-:W-:Y:S01]  /*bd10*/  LEA.HI.X.SX32 R65, R65, R48.reuse, 0x1, P6 ;  /* 0x0000003041417211 */ /* 0x080fe200030f0eff */
[C---:B------:R-:W-:Y:S01]  /*bd20*/  VIADD R68, R67.reuse, UR4 ;  /* 0x0000000443447c36 */ /* 0x040fe20008000000 */
[----:B------:R-:W-:Y:S01]  /*bd30*/  LEA R66, P6, R67, R3, 0x1 ;  /* 0x0000000343427211 */ /* 0x000fe200078c08ff */
[----:B------:R-:W-:Y:S01]  /*bd40*/  ULDC UR5, c[0x0][0x22c] ;  /* 0x00008b0000057ab9 */ /* 0x000fe20000000800 */
[----:B------:R0:W-:Y:S01]  /*bd50*/  @P4 STG.E.U16 desc[UR16][R50.64], R91 ;  /* 0x0000005b32004986 */ /* 0x0001e2000c101510 */
[----:B------:R-:W-:Y:S01]  /*bd60*/  ISETP.LT.AND P4, PT, R49, UR5, !P0 ;  /* 0x0000000531007c0c */ /* 0x000fe2000c781270 */
[----:B------:R-:W-:Y:S01]  /*bd70*/  VIADD R49, R0, 0xc ;  /* 0x0000000c00317836 */ /* 0x000fe20000000000 */
[----:B------:R-:W-:Y:S01]  /*bd80*/  LEA.HI.X.SX32 R67, R67, R48, 0x1, P6 ;  /* 0x0000003043437211 */ /* 0x000fe200030f0eff */
[----:B------:R-:W-:Y:S01]  /*bd90*/  VIADD R69, R68, UR4 ;  /* 0x0000000444457c36 */ /* 0x000fe20008000000 */
        /* <DEDUP_REMOVED lines=11> */
[----:B0-----:R-:W-:-:S02]  /*be50*/  LEA.HI.X.SX32 R51, R68, R48, 0x1, P6 ;  /* 0x0000003044337211 */ /* 0x001fc400030f0eff */
[CC--:B------:R-:W-:Y:S02]  /*be60*/  LEA R64, P6, R69.reuse, R3.reuse, 0x1 ;  /* 0x0000000345407211 */ /* 0x0c0fe400078c08ff */
[----:B---3--:R-:W-:Y:S02]  /*be70*/  PRMT R67, R60, 0x7632, R67 ;  /* 0x000076323c437816 */ /* 0x008fe40000000043 */
[C---:B------:R-:W-:Y:S01]  /*be80*/  LEA.HI.X.SX32 R65, R69.reuse, R48, 0x1, P6 ;  /* 0x0000003045417211 */ /* 0x040fe200030f0eff */
[----:B------:R-:W-:Y:S01]  /*be90*/  VIADD R69, R69, UR4 ;  /* 0x0000000445457c36 */ /* 0x000fe20008000000 */
[----:B------:R-:W-:Y:S01]  /*bea0*/  PRMT R68, R61, 0x7632, R68 ;  /* 0x000076323d447816 */ /* 0x000fe20000000044 */
[----:B------:R0:W-:Y:S01]  /*beb0*/  @P3 STG.E.U16 desc[UR16][R50.64], R67 ;  /* 0x0000004332003986 */ /* 0x0001e2000c101510 */
[----:B------:R-:W-:Y:S01]  /*bec0*/  ISETP.LT.AND P3, PT, R49, UR5, !P0 ;  /* 0x0000000531007c0c */ /* 0x000fe2000c761270 */
[C---:B------:R-:W-:Y:S01]  /*bed0*/  VIADD R60, R69.reuse, UR4 ;  /* 0x00000004453c7c36 */ /* 0x040fe20008000000 */
[----:B------:R-:W-:Y:S01]  /*bee0*/  LEA R66, P6, R69, R3, 0x1 ;  /* 0x0000000345427211 */ /* 0x000fe200078c08ff */
[----:B------:R-:W-:Y:S01]  /*bef0*/  VIADD R49, R0, 0xf ;  /* 0x0000000f00317836 */ /* 0x000fe20000000000 */
[----:B------:R3:W-:Y:S01]  /*bf00*/  @P5 STG.E.U16 desc[UR16][R64.64], R61 ;  /* 0x0000003d40005986 */ /* 0x0007e2000c101510 */
[----:B------:R-:W-:-:S03]  /*bf10*/  ULDC UR5, c[0x0][0x22c] ;  /* 0x00008b0000057ab9 */ /* 0x000fc60000000800 */
[----:B------:R-:W-:Y:S01]  /*bf20*/  ISETP.LT.AND P5, PT, R49, UR5, !P0 ;  /* 0x0000000531007c0c */ /* 0x000fe2000c7a1270 */
[----:B------:R-:W-:Y:S01]  /*bf30*/  VIADD R49, R0, 0x10 ;  /* 0x0000001000317836 */ /* 0x000fe20000000000 */
[----:B------:R-:W-:Y:S01]  /*bf40*/  ULDC UR5, c[0x0][0x22c] ;  /* 0x00008b0000057ab9 */ /* 0x000fe20000000800 */
[----:B0-----:R-:W-:Y:S02]  /*bf50*/  LEA.HI.X.SX32 R67, R69, R48, 0x1, P6 ;  /* 0x0000003045437211 */ /* 0x001fe400030f0eff */
[C---:B------:R-:W-:Y:S01]  /*bf60*/  LEA R50, P6, R60.reuse, R3, 0x1 ;  /* 0x000000033c327211 */ /* 0x040fe200078c08ff */
[----:B---3--:R-:W-:-:S03]  /*bf70*/  VIADD R64, R60, UR4 ;  /* 0x000000043c407c36 */ /* 0x008fc60008000000 */
[-C--:B------:R-:W-:Y:S01]  /*bf80*/  LEA.HI.X.SX32 R51, R60, R48.reuse, 0x1, P6 ;  /* 0x000000303c337211 */ /* 0x080fe200030f0eff */
[----:B------:R0:W-:Y:S01]  /*bf90*/  @P4 STG.E.U16 desc[UR16][R66.64], R68 ;  /* 0x0000004442004986 */ /* 0x0001e2000c101510 */
[----:B------:R-:W-:Y:S01]  /*bfa0*/  ISETP.LT.AND P4, PT, R49, UR5, !P0 ;  /* 0x0000000531007c0c */ /* 0x000fe2000c781270 */
[C---:B------:R-:W-:Y:S01]  /*bfb0*/  VIADD R65, R64.reuse, UR4 ;  /* 0x0000000440417c36 */ /* 0x040fe20008000000 */
[----:B------:R-:W-:Y:S01]  /*bfc0*/  LEA R60, P6, R64, R3, 0x1 ;  /* 0x00000003403c7211 */ /* 0x000fe200078c08ff */
[----:B------:R-:W-:Y:S01]  /*bfd0*/  VIADD R49, R0, 0x11 ;  /* 0x0000001100317836 */ /* 0x000fe20000000000 */
[----:B------:R3:W-:Y:S01]  /*bfe0*/  @P2 STG.E.U16 desc[UR16][R50.64], R62 ;  /* 0x0000003e32002986 */ /* 0x0007e2000c101510 */
[----:B------:R-:W-:Y:S01]  /*bff0*/  ULDC UR5, c[0x0][0x22c] ;  /* 0x00008b0000057ab9 */ /* 0x000fe20000000800 */
[----:B------:R-:W-:Y:S02]  /*c000*/  LEA.HI.X.SX32 R61, R64, R48, 0x1, P6 ;  /* 0x00000030403d7211 */ /* 0x000fe400030f0eff */
[----:B------:R-:W-:Y:S01]  /*c010*/  ISETP.LT.AND P2, PT, R49, UR5, !P0 ;  /* 0x0000000531007c0c */ /* 0x000fe2000c741270 */
[----:B------:R-:W-:Y:S01]  /*c020*/  VIADD R49, R0, 0x12 ;  /* 0x0000001200317836 */ /* 0x000fe20000000000 */
[----:B------:R-:W-:Y:S01]  /*c030*/  ULDC UR5, c[0x0][0x22c] ;  /* 0x00008b0000057ab9 */ /* 0x000fe20000000800 */
[----:B0-----:R-:W-:Y:S01]  /*c040*/  PRMT R67, R62, 0x7632, R67 ;  /* 0x000076323e437816 */ /* 0x001fe20000000043 */
[----:B---3--:R-:W-:-:S04]  /*c050*/  VIADD R51, R65, UR4 ;  /* 0x0000000441337c36 */ /* 0x008fc80008000000 */
[----:B------:R0:W-:Y:S01]  /*c060*/  @P1 STG.E.U16 desc[UR16][R60.64], R67 ;  /* 0x000000433c001986 */ /* 0x0001e2000c101510 */
[-C--:B------:R-:W-:Y:S02]  /*c070*/  LEA R64, P1, R65, R3.reuse, 0x1 ;  /* 0x0000000341407211 */ /* 0x080fe400078208ff */
[----:B------:R-:W-:Y:S02]  /*c080*/  LEA R50, P6, R51, R3, 0x1 ;  /* 0x0000000333327211 */ /* 0x000fe400078c08ff */
[-C--:B------:R-:W-:Y:S02]  /*c090*/  LEA.HI.X.SX32 R65, R65, R48.reuse, 0x1, P1 ;  /* 0x0000003041417211 */ /* 0x080fe400008f0eff */
[----:B------:R-:W-:Y:S01]  /*c0a0*/  ISETP.LT.AND P1, PT, R49, UR5, !P0 ;  /* 0x0000000531007c0c */ /* 0x000fe2000c721270 */
[----:B------:R-:W-:Y:S01]  /*c0b0*/  VIADD R49, R0, 0x13 ;  /* 0x0000001300317836 */ /* 0x000fe20000000000 */
[----:B------:R-:W-:Y:S01]  /*c0c0*/  ULDC UR5, c[0x0][0x22c] ;  /* 0x00008b0000057ab9 */ /* 0x000fe20000000800 */
[----:B------:R3:W-:Y:S01]  /*c0d0*/  @P3 STG.E.U16 desc[UR16][R64.64], R63 ;  /* 0x0000003f40003986 */ /* 0x0007e2000c101510 */
[C---:B0-----:R-:W-:Y:S01]  /*c0e0*/  VIADD R61, R51.reuse, UR4 ;  /* 0x00000004333d7c36 */ /* 0x041fe20008000000 */
[----:B------:R-:W-:-:S02]  /*c0f0*/  LEA.HI.X.SX32 R51, R51, R48, 0x1, P6 ;  /* 0x0000003033337211 */ /* 0x000fc400030f0eff */
[----:B------:R-:W-:Y:S01]  /*c100*/  ISETP.LT.AND P3, PT, R49, UR5, !P0 ;  /* 0x0000000531007c0c */ /* 0x000fe2000c761270 */
[C---:B------:R-:W-:Y:S01]  /*c110*/  VIADD R66, R61.reuse, UR4 ;  /* 0x000000043d427c36 */ /* 0x040fe20008000000 */
[CC--:B------:R-:W-:Y:S01]  /*c120*/  LEA R60, P6, R61.reuse, R3.reuse, 0x1 ;  /* 0x000000033d3c7211 */ /* 0x0c0fe200078c08ff */
[----:B------:R-:W-:Y:S01]  /*c130*/  VIADD R49, R0, 0x14 ;  /* 0x0000001400317836 */ /* 0x000fe20000000000 */
[----:B------:R-:W-:Y:S02]  /*c140*/  ULDC UR5, c[0x0][0x22c] ;  /* 0x00008b0000057ab9 */ /* 0x000fe40000000800 */
[----:B------:R-:W-:Y:S02]  /*c150*/  LEA.HI.X.SX32 R61, R61, R48, 0x1, P6 ;  /* 0x000000303d3d7211 */ /* 0x000fe400030f0eff */
[----:B---3--:R-:W-:Y:S01]  /*c160*/  PRMT R65, R63, 0x7632, R65 ;  /* 0x000076323f417816 */ /* 0x008fe20000000041 */
[C---:B------:R-:W-:Y:S01]  /*c170*/  VIADD R64, R66.reuse, UR4 ;  /* 0x0000000442407c36 */ /* 0x040fe20008000000 */
[----:B------:R-:W-:-:S03]  /*c180*/  LEA R62, P6, R66, R3, 0x1 ;  /* 0x00000003423e7211 */ /* 0x000fc600078c08ff */
[----:B------:R0:W-:Y:S01]  /*c190*/  @P5 STG.E.U16 desc[UR16][R50.64], R65 ;  /* 0x0000004132005986 */ /* 0x0001e2000c101510 */
[----:B------:R-:W-:Y:S02]  /*c1a0*/  LEA.HI.X.SX32 R63, R66, R48, 0x1, P6 ;  /* 0x00000030423f7211 */ /* 0x000fe400030f0eff */
[----:B------:R-:W-:Y:S01]  /*c1b0*/  ISETP.LT.AND P5, PT, R49, UR5, !P0 ;  /* 0x0000000531007c0c */ /* 0x000fe2000c7a1270 */
[C---:B------:R-:W-:Y:S01]  /*c1c0*/  VIADD R49, R0.reuse, 0x15 ;  /* 0x0000001500317836 */ /* 0x040fe20000000000 */
[----:B------:R-:W-:Y:S01]  /*c1d0*/  ULDC UR5, c[0x0][0x22c] ;  /* 0x00008b0000057ab9 */ /* 0x000fe20000000800 */
[----:B------:R3:W-:Y:S03]  /*c1e0*/  @P4 STG.E.U16 desc[UR16][R60.64], R56 ;  /* 0x000000383c004986 */ /* 0x0007e6000c101510 */
[----:B------:R-:W-:Y:S01]  /*c1f0*/  ISETP.LT.AND P4, PT, R49, UR5, !P0 ;  /* 0x0000000531007c0c */ /* 0x000fe2000c781270 */
[----:B------:R-:W-:Y:S01]  /*c200*/  VIADD R49, R0, 0x16 ;  /* 0x0000001600317836 */ /* 0x000fe20000000000 */
[----:B------:R-:W-:Y:S01]  /*c210*/  ULDC UR5, c[0x0][0x22c] ;  /* 0x00008b0000057ab9 */ /* 0x000fe20000000800 */
[----:B0-----:R-:W-:-:S04]  /*c220*/  LEA R50, P6, R64, R3, 0x1 ;  /* 0x0000000340327211 */ /* 0x001fc800078c08ff */
[C---:B------:R-:W-:Y:S01]  /*c230*/  LEA.HI.X.SX32 R51, R64.reuse, R48, 0x1, P6 ;  /* 0x0000003040337211 */ /* 0x040fe200030f0eff */
[----:B------:R-:W-:Y:S01]  /*c240*/  VIADD R64, R64, UR4 ;  /* 0x0000000440407c36 */ /* 0x000fe20008000000 */
[----:B---3--:R-:W-:-:S03]  /*c250*/  PRMT R61, R56, 0x7632, R61 ;  /* 0x00007632383d7816 */ /* 0x008fc6000000003d */
[C---:B------:R-:W-:Y:S01]  /*c260*/  VIADD R56, R64.reuse, UR4 ;  /* 0x0000000440387c36 */ /* 0x040fe20008000000 */
        /* <DEDUP_REMOVED lines=10> */
[C---:B------:R-:W-:Y:S02]  /*c310*/  LEA R62, P6, R56.reuse, R3, 0x1 ;  /* 0x00000003383e7211 */ /* 0x040fe400078c08ff */
[----:B---3--:R-:W-:Y:S01]  /*c320*/  PRMT R51, R57, 0x7632, R51 ;  /* 0x0000763239337816 */ /* 0x008fe20000000033 */
[C---:B------:R-:W-:Y:S01]  /*c330*/  VIADD R57, R56.reuse, UR4 ;  /* 0x0000000438397c36 */ /* 0x040fe20008000000 */
[----:B------:R-:W-:-:S03]  /*c340*/  LEA.HI.X.SX32 R63, R56, R48, 0x1, P6 ;  /* 0x00000030383f7211 */ /* 0x000fc600030f0eff */
[----:B------:R0:W-:Y:S01]  /*c350*/  @P3 STG.E.U16 desc[UR16][R60.64], R51 ;  /* 0x000000333c003986 */ /* 0x0001e2000c101510 */
[----:B------:R-:W-:Y:S02]  /*c360*/  LEA R50, P6, R57, R3, 0x1 ;  /* 0x0000000339327211 */ /* 0x000fe400078c08ff */
[----:B------:R-:W-:Y:S01]  /*c370*/  ISETP.LT.AND P3, PT, R49, UR5, !P0 ;  /* 0x0000000531007c0c */ /* 0x000fe2000c761270 */
[----:B------:R-:W-:Y:S01]  /*c380*/  VIADD R49, R0, 0x19 ;  /* 0x0000001900317836 */ /* 0x000fe20000000000 */
[----:B------:R3:W-:Y:S01]  /*c390*/  @P5 STG.E.U16 desc[UR16][R62.64], R58 ;  /* 0x0000003a3e005986 */ /* 0x0007e2000c101510 */
[----:B------:R-:W-:-:S03]  /*c3a0*/  ULDC UR5, c[0x0][0x22c] ;  /* 0x00008b0000057ab9 */ /* 0x000fc60000000800 */
        /* <DEDUP_REMOVED lines=21> */
[----:B------:R-:W-:Y:S01]  /*c500*/  ULDC UR5, c[0x0][0x22c] ;  /* 0x00008b0000057ab9 */ /* 0x000fe20000000800 */
[C---:B------:R-:W-:Y:S01]  /*c510*/  VIADD R62, R58.reuse, UR4 ;  /* 0x000000043a3e7c36 */ /* 0x040fe20008000000 */
[----:B------:R-:W-:Y:S02]  /*c520*/  LEA.HI.X.SX32 R51, R51, R48, 0x1, P6 ;  /* 0x0000003033337211 */ /* 0x000fe400030f0eff */
[----:B---3--:R-:W-:Y:S02]  /*c530*/  PRMT R57, R59, 0x7632, R57 ;  /* 0x000076323b397816 */ /* 0x008fe40000000039 */
        /* <DEDUP_REMOVED lines=10> */
[-C--:B------:R-:W-:Y:S02]  /*c5e0*/  LEA R58, P6, R62, R3.reuse, 0x1 ;  /* 0x000000033e3a7211 */ /* 0x080fe400078c08ff */
[----:B---3--:R-:W-:Y:S02]  /*c5f0*/  PRMT R51, R52, 0x7632, R51 ;  /* 0x0000763234337816 */ /* 0x008fe40000000033 */
[C---:B------:R-:W-:Y:S01]  /*c600*/  LEA.HI.X.SX32 R59, R62.reuse, R48, 0x1, P6 ;  /* 0x000000303e3b7211 */ /* 0x040fe200030f0eff */
[----:B------:R-:W-:Y:S02]  /*c610*/  VIADD R62, R62, UR4 ;  /* 0x000000043e3e7c36 */ /* 0x000fe40008000000 */
        /* <DEDUP_REMOVED lines=10> */
[-C--:B0-----:R-:W-:Y:S02]  /*c6c0*/  LEA.HI.X.SX32 R51, R62, R48.reuse, 0x1, P6 ;  /* 0x000000303e337211 */ /* 0x081fe400030f0eff */
[CC--:B------:R-:W-:Y:S01]  /*c6d0*/  LEA R56, P6, R52.reuse, R3.reuse, 0x1 ;  /* 0x0000000334387211 */ /* 0x0c0fe200078c08ff */
[C---:B---3--:R-:W-:Y:S01]  /*c6e0*/  VIADD R58, R52.reuse, UR4 ;  /* 0x00000004343a7c36 */ /* 0x048fe20008000000 */
[----:B------:R-:W-:Y:S02]  /*c6f0*/  PRMT R59, R53, 0x7632, R59 ;  /* 0x00007632353b7816 */ /* 0x000fe4000000003b */
[-C--:B------:R-:W-:Y:S02]  /*c700*/  LEA.HI.X.SX32 R57, R52, R48.reuse, 0x1, P6 ;  /* 0x0000003034397211 */ /* 0x080fe400030f0eff */
[----:B------:R-:W-:Y:S01]  /*c710*/  LEA R52, P6, R58, R3, 0x1 ;  /* 0x000000033a347211 */ /* 0x000fe200078c08ff */
[----:B------:R0:W-:Y:S01]  /*c720*/  @P2 STG.E.U16 desc[UR16][R50.64], R59 ;  /* 0x0000003b32002986 */ /* 0x0001e2000c101510 */
[----:B------:R-:W-:Y:S01]  /*c730*/  ISETP.LT.AND P2, PT, R49, UR5, !P0 ;  /* 0x0000000531007c0c */ /* 0x000fe2000c741270 */
[----:B------:R-:W-:Y:S01]  /*c740*/  VIADD R49, R0, 0x21 ;  /* 0x0000002100317836 */ /* 0x000fe20000000000 */
[C---:B------:R-:W-:Y:S01]  /*c750*/  LEA.HI.X.SX32 R53, R58.reuse, R48, 0x1, P6 ;  /* 0x000000303a357211 */ /* 0x040fe200030f0eff */
[----:B------:R-:W-:Y:S01]  /*c760*/  VIADD R58, R58, UR4 ;  /* 0x000000043a3a7c36 */ /* 0x000fe20008000000 */
[----:B------:R-:W-:Y:S01]  /*c770*/  ULDC UR5, c[0x0][0x22c] ;  /* 0x00008b0000057ab9 */ /* 0x000fe20000000800 */
[----:B------:R3:W-:Y:S01]  /*c780*/  @P1 STG.E.U16 desc[UR16][R56.64], R54 ;  /* 0x0000003638001986 */ /* 0x0007e2000c101510 */
[----:B------:R-:W-:Y:S01]  /*c790*/  ISETP.LT.AND P1, PT, R49, UR5, !P0 ;  /* 0x0000000531007c0c */ /* 0x000fe2000c721270 */
[----:B------:R-:W-:Y:S01]  /*c7a0*/  VIADD R49, R0, 0x22 ;  /* 0x0000002200317836 */ /* 0x000fe20000000000 */
[----:B------:R-:W-:Y:S01]  /*c7b0*/  ULDC UR5, c[0x0][0x22c] ;  /* 0x00008b0000057ab9 */ /* 0x000fe20000000800 */
[----:B0-----:R-:W-:-:S05]  /*c7c0*/  PRMT R51, R54, 0x7632, R51 ;  /* 0x0000763236337816 */ /* 0x001fca0000000033 */
[----:B------:R0:W-:Y:S01]  /*c7d0*/  @P3 STG.E.U16 desc[UR16][R52.64], R51 ;  /* 0x0000003334003986 */ /* 0x0001e2000c101510 */
[C---:B---3--:R-:W-:Y:S01]  /*c7e0*/  VIADD R54, R58.reuse, UR4 ;  /* 0x000000043a367c36 */ /* 0x048fe20008000000 */
[----:B------:R-:W-:-:S04]  /*c7f0*/  LEA R50, P3, R58, R3, 0x1 ;  /* 0x000000033a327211 */ /* 0x000fc800078608ff */
[----:B------:R-:W-:-:S04]  /*c800*/  LEA R56, P6, R54, R3, 0x1 ;  /* 0x0000000336387211 */ /* 0x000fc800078c08ff */
[-C--:B------:R-:W-:Y:S02]  /*c810*/  LEA.HI.X.SX32 R57, R54, R48.reuse, 0x1, P6 ;  /* 0x0000003036397211 */ /* 0x080fe400030f0eff */
[-C--:B0-----:R-:W-:Y:S01]  /*c820*/  LEA.HI.X.SX32 R51, R58, R48.reuse, 0x1, P3 ;  /* 0x000000303a337211 */ /* 0x081fe200018f0eff */
[----:B------:R-:W-:Y:S01]  /*c830*/  VIADD R53, R54, UR4 ;  /* 0x0000000436357c36 */ /* 0x000fe20008000000 */
[----:B------:R-:W-:Y:S01]  /*c840*/  ISETP.LT.AND P3, PT, R49, UR5, !P0 ;  /* 0x0000000531007c0c */ /* 0x000fe2000c761270 */
[C---:B------:R-:W-:Y:S01]  /*c850*/  VIADD R49, R0.reuse, 0x23 ;  /* 0x0000002300317836 */ /* 0x040fe20000000000 */
[----:B------:R-:W-:Y:S01]  /*c860*/  ULDC UR5, c[0x0][0x22c] ;  /* 0x00008b0000057ab9 */ /* 0x000fe20000000800 */
[C---:B------:R-:W-:Y:S01]  /*c870*/  VIADD R54, R53.reuse, UR4 ;  /* 0x0000000435367c36 */ /* 0x040fe20008000000 */
[----:B------:R-:W-:Y:S01]  /*c880*/  LEA R52, P6, R53, R3, 0x1 ;  /* 0x0000000335347211 */ /* 0x000fe200078c08ff */
        /* <DEDUP_REMOVED lines=18> */
[----:B---3--:R-:W-:Y:S01]  /*c9b0*/  PRMT R53, R16, 0x7632, R53 ;  /* 0x0000763210357816 */ /* 0x008fe20000000035 */
[----:B------:R-:W-:Y:S01]  /*c9c0*/  VIADD R16, R0, 0x27 ;  /* 0x0000002700107836 */ /* 0x000fe20000000000 */
[CC--:B------:R-:W-:Y:S01]  /*c9d0*/  LEA.HI.X.SX32 R55, R58.reuse, R48.reuse, 0x1, P6 ;  /* 0x000000303a377211 */ /* 0x0c0fe200030f0eff */
[----:B------:R-:W-:Y:S02]  /*c9e0*/  VIADD R58, R58, UR4 ;  /* 0x000000043a3a7c36 */ /* 0x000fe40008000000 */
[----:B------:R0:W-:Y:S01]  /*c9f0*/  @P1 STG.E.U16 desc[UR16][R50.64], R53 ;  /* 0x0000003532001986 */ /* 0x0001e2000c101510 */
[----:B------:R-:W-:Y:S01]  /*ca00*/  ISETP.LT.AND P1, PT, R49, UR5, !P0 ;  /* 0x0000000531007c0c */ /* 0x000fe2000c721270 */
[C---:B------:R-:W-:Y:S01]  /*ca10*/  VIADD R49, R58.reuse, UR4 ;  /* 0x000000043a317c36 */ /* 0x040fe20008000000 */
[----:B------:R-:W-:Y:S01]  /*ca20*/  LEA R52, P6, R58, R3, 0x1 ;  /* 0x000000033a347211 */ /* 0x000fe200078c08ff */
[----:B------:R-:W-:Y:S01]  /*ca30*/  ULDC UR5, c[0x0][0x22c] ;  /* 0x00008b0000057ab9 */ /* 0x000fe20000000800 */
[----:B------:R3:W-:Y:S01]  /*ca40*/  @P3 STG.E.U16 desc[UR16][R54.64], R17 ;  /* 0x0000001136003986 */ /* 0x0007e2000c101510 */
[----:B------:R-:W-:Y:S01]  /*ca50*/  ISETP.LT.AND P3, PT, R16, UR5, !P0 ;  /* 0x0000000510007c0c */ /* 0x000fe2000c761270 */
[----:B------:R-:W-:Y:S01]  /*ca60*/  VIADD R16, R0, 0x28 ;  /* 0x0000002800107836 */ /* 0x000fe20000000000 */
[----:B------:R-:W-:Y:S01]  /*ca70*/  ULDC UR5, c[0x0][0x22c] ;  /* 0x00008b0000057ab9 */ /* 0x000fe20000000800 */
[----:B0-----:R-:W-:-:S02]  /*ca80*/  LEA.HI.X.SX32 R53, R58, R48, 0x1, P6 ;  /* 0x000000303a357211 */ /* 0x001fc400030f0eff */
[-C--:B------:R-:W-:Y:S02]  /*ca90*/  LEA R50, P6, R49, R3.reuse, 0x1 ;  /* 0x0000000331327211 */ /* 0x080fe400078c08ff */
[----:B---3--:R-:W-:Y:S01]  /*caa0*/  PRMT R55, R17, 0x7632, R55 ;  /* 0x0000763211377816 */ /* 0x008fe20000000037 */
[C---:B------:R-:W-:Y:S01]  /*cab0*/  VIADD R54, R49.reuse, UR4 ;  /* 0x0000000431367c36 */ /* 0x040fe20008000000 */
[-C--:B------:R-:W-:Y:S01]  /*cac0*/  LEA.HI.X.SX32 R51, R49, R48.reuse, 0x1, P6 ;  /* 0x0000003031337211 */ /* 0x080fe200030f0eff */
[----:B------:R-:W-:Y:S02]  /*cad0*/  VIADD R49, R0, 0x29 ;  /* 0x0000002900317836 */ /* 0x000fe40000000000 */
[----:B------:R0:W-:Y:S01]  /*cae0*/  @P5 STG.E.U16 desc[UR16][R52.64], R55 ;  /* 0x0000003734005986 */ /* 0x0001e2000c101510 */
[----:B------:R-:W-:Y:S01]  /*caf0*/  ISETP.LT.AND P5, PT, R16, UR5, !P0 ;  /* 0x0000000510007c0c */ /* 0x000fe2000c7a1270 */
[----:B------:R-:W-:Y:S01]  /*cb00*/  ULDC UR5, c[0x0][0x22c] ;  /* 0x00008b0000057ab9 */ /* 0x000fe20000000800 */
[----:B------:R-:W-:Y:S01]  /*cb10*/  LEA R16, P6, R54, R3, 0x1 ;  /* 0x0000000336107211 */ /* 0x000fe200078c08ff */
[----:B------:R3:W-:Y:S01]  /*cb20*/  @P4 STG.E.U16 desc[UR16][R50.64], R18 ;  /* 0x0000001232004986 */ /* 0x0007e2000c101510 */
[----:B------:R-:W-:Y:S01]  /*cb30*/  ISETP.LT.AND P4, PT, R49, UR5, !P0 ;  /* 0x0000000531007c0c */ /* 0x000fe2000c781270 */
[----:B------:R-:W-:Y:S01]  /*cb40*/  VIADD R49, R0, 0x2a ;  /* 0x0000002a00317836 */ /* 0x000fe20000000000 */
[C---:B------:R-:W-:Y:S01]  /*cb50*/  LEA.HI.X.SX32 R17, R54.reuse, R48, 0x1, P6 ;  /* 0x0000003036117211 */ /* 0x040fe200030f0eff */
[----:B------:R-:W-:Y:S01]  /*cb60*/  VIADD R54, R54, UR4 ;  /* 0x0000000436367c36 */ /* 0x000fe20008000000 */
[----:B------:R-:W-:Y:S01]  /*cb70*/  ULDC UR5, c[0x0][0x22c] ;  /* 0x00008b0000057ab9 */ /* 0x000fe20000000800 */
[----:B0-----:R-:W-:-:S02]  /*cb80*/  PRMT R53, R18, 0x7632, R53 ;  /* 0x0000763212357816 */ /* 0x001fc40000000035 */
[----:B---3--:R-:W-:-:S03]  /*cb90*/  VIADD R51, R54, UR4 ;  /* 0x0000000436337c36 */ /* 0x008fc60008000000 */
[----:B------:R0:W-:Y:S01]  /*cba0*/  @P2 STG.E.U16 desc[UR16][R16.64], R53 ;  /* 0x0000003510002986 */ /* 0x0001e2000c101510 */
[-C--:B------:R-:W-:Y:S01]  /*cbb0*/  LEA R52, P2, R54, R3.reuse, 0x1 ;  /* 0x0000000336347211 */ /* 0x080fe200078408ff */
[----:B------:R-:W-:Y:S01]  /*cbc0*/  VIADD R18, R0, 0x2b ;  /* 0x0000002b00127836 */ /* 0x000fe20000000000 */
[----:B------:R-:W-:Y:S02]  /*cbd0*/  LEA R50, P6, R51, R3, 0x1 ;  /* 0x0000000333327211 */ /* 0x000fe400078c08ff */
[-C--:B0-----:R-:W-:Y:S01]  /*cbe0*/  LEA.HI.X.SX32 R53, R54, R48.reuse, 0x1, P2 ;  /* 0x0000003036357211 */ /* 0x081fe200010f0eff */
[----:B------:R-:W-:Y:S01]  /*cbf0*/  VIADD R17, R0, 0x2c ;  /* 0x0000002c00117836 */ /* 0x000fe20000000000 */
[----:B------:R-:W-:Y:S01]  /*cc00*/  ISETP.LT.AND P2, PT, R49, UR5, !P0 ;  /* 0x0000000531007c0c */ /* 0x000fe2000c741270 */
[----:B------:R-:W-:Y:S02]  /*cc10*/  ULDC UR5, c[0x0][0x22c] ;  /* 0x00008b0000057ab9 */ /* 0x000fe40000000800 */
[----:B------:R0:W-:Y:S01]  /*cc20*/  @P1 STG.E.U16 desc[UR16][R52.64], R19 ;  /* 0x0000001334001986 */ /* 0x0001e2000c101510 */
[----:B------:R-:W-:Y:S01]  /*cc30*/  ISETP.LT.AND P1, PT, R18, UR5, !P0 ;  /* 0x0000000512007c0c */ /* 0x000fe2000c721270 */
[C---:B------:R-:W-:Y:S01]  /*cc40*/  VIADD R18, R51.reuse, UR4 ;  /* 0x0000000433127c36 */ /* 0x040fe20008000000 */
[----:B------:R-:W-:Y:S01]  /*cc50*/  LEA.HI.X.SX32 R51, R51, R48, 0x1, P6 ;  /* 0x0000003033337211 */ /* 0x000fe200030f0eff */
[----:B------:R-:W-:-:S02]  /*cc60*/  ULDC UR5, c[0x0][0x22c] ;  /* 0x00008b0000057ab9 */ /* 0x000fc40000000800 */
[C---:B------:R-:W-:Y:S01]  /*cc70*/  VIADD R49, R18.reuse, UR4 ;  /* 0x0000000412317c36 */ /* 0x040fe20008000000 */
[----:B------:R-:W-:Y:S02]  /*cc80*/  LEA R16, P6, R18, R3, 0x1 ;  /* 0x0000000312107211 */ /* 0x000fe400078c08ff */
[----:B0-----:R-:W-:Y:S01]  /*cc90*/  PRMT R53, R19, 0x7632, R53 ;  /* 0x0000763213357816 */ /* 0x001fe20000000035 */
[----:B------:R-:W-:Y:S02]  /*cca0*/  VIADD R19, R0, 0x2d ;  /* 0x0000002d00137836 */ /* 0x000fe40000000000 */
[----:B------:R-:W-:Y:S02]  /*ccb0*/  VIADD R52, R49, UR4 ;  /* 0x0000000431347c36 */ /* 0x000fe40008000000 */
[----:B------:R0:W-:Y:S01]  /*ccc0*/  @P3 STG.E.U16 desc[UR16][R50.64], R53 ;  /* 0x0000003532003986 */ /* 0x0001e2000c101510 */
[----:B------:R-:W-:Y:S01]  /*ccd0*/  ISETP.LT.AND P3, PT, R17, UR5, !P0 ;  /* 0x0000000511007c0c */ /* 0x000fe2000c761270 */
[----:B------:R-:W-:Y:S01]  /*cce0*/  ULDC UR5, c[0x0][0x22c] ;  /* 0x00008b0000057ab9 */ /* 0x000fe20000000800 */
[----:B------:R-:W-:-:S02]  /*ccf0*/  LEA.HI.X.SX32 R17, R18, R48, 0x1, P6 ;  /* 0x0000003012117211 */ /* 0x000fc400030f0eff */
[----:B------:R-:W-:-:S03]  /*cd00*/  LEA R18, P6, R49, R3, 0x1 ;  /* 0x0000000331127211 */ /* 0x000fc600078c08ff */
[----:B------:R3:W-:Y:S01]  /*cd10*/  @P5 STG.E.U16 desc[UR16][R16.64], R12 ;  /* 0x0000000c10005986 */ /* 0x0007e2000c101510 */
[----:B------:R-:W-:Y:S01]  /*cd20*/  ISETP.LT.AND P5, PT, R19, UR5, !P0 ;  /* 0x0000000513007c0c */ /* 0x000fe2000c7a1270 */
[----:B------:R-:W-:Y:S01]  /*cd30*/  ULDC UR5, c[0x0][0x22c] ;  /* 0x00008b0000057ab9 */ /* 0x000fe20000000800 */
[----:B------:R-:W-:Y:S01]  /*cd40*/  LEA.HI.X.SX32 R19, R49, R48, 0x1, P6 ;  /* 0x0000003031137211 */ /* 0x000fe200030f0eff */
[----:B------:R-:W-:Y:S01]  /*cd50*/  VIADD R49, R0, 0x2e ;  /* 0x0000002e00317836 */ /* 0x000fe20000000000 */
[----:B0-----:R-:W-:-:S04]  /*cd60*/  LEA R50, P6, R52, R3, 0x1 ;  /* 0x0000000334327211 */ /* 0x001fc800078c08ff */
[C---:B------:R-:W-:Y:S01]  /*cd70*/  LEA.HI.X.SX32 R51, R52.reuse, R48, 0x1, P6 ;  /* 0x0000003034337211 */ /* 0x040fe200030f0eff */
[----:B------:R-:W-:Y:S01]  /*cd80*/  VIADD R52, R52, UR4 ;  /* 0x0000000434347c36 */ /* 0x000fe20008000000 */
[----:B---3--:R-:W-:Y:S01]  /*cd90*/  PRMT R17, R12, 0x7632, R17 ;  /* 0x000076320c117816 */ /* 0x008fe20000000011 */
[----:B------:R-:W-:-:S03]  /*cda0*/  VIADD R12, R0, 0x2f ;  /* 0x0000002f000c7836 */ /* 0x000fc60000000000 */
[CC--:B------:R-:W-:Y:S01]  /*cdb0*/  LEA R16, P6, R52.reuse, R3.reuse, 0x1 ;  /* 0x0000000334107211 */ /* 0x0c0fe200078c08ff */
[----:B------:R0:W-:Y:S01]  /*cdc0*/  @P4 STG.E.U16 desc[UR16][R18.64], R17 ;  /* 0x0000001112004986 */ /* 0x0001e2000c101510 */
[----:B------:R-:W-:Y:S01]  /*cdd0*/  ISETP.LT.AND P4, PT, R49, UR5, !P0 ;  /* 0x0000000531007c0c */ /* 0x000fe2000c781270 */
[----:B------:R-:W-:Y:S01]  /*cde0*/  VIADD R49, R52, UR4 ;  /* 0x0000000434317c36 */ /* 0x000fe20008000000 */
[----:B------:R-:W-:Y:S01]  /*cdf0*/  ULDC UR5, c[0x0][0x22c] ;  /* 0x00008b0000057ab9 */ /* 0x000fe20000000800 */
[----:B------:R3:W-:Y:S01]  /*ce00*/  @P2 STG.E.U16 desc[UR16][R50.64], R13 ;  /* 0x0000000d32002986 */ /* 0x0007e2000c101510 */
[----:B------:R-:W-:Y:S01]  /*ce10*/  ISETP.LT.AND P2, PT, R12, UR5, !P0 ;  /* 0x000000050c007c0c */ /* 0x000fe2000c741270 */
[----:B------:R-:W-:Y:S01]  /*ce20*/  VIADD R12, R0, 0x30 ;  /* 0x00000030000c7836 */ /* 0x000fe20000000000 */
[----:B------:R-:W-:Y:S01]  /*ce30*/  ULDC UR5, c[0x0][0x22c] ;  /* 0x00008b0000057ab9 */ /* 0x000fe20000000800 */
[----:B0-----:R-:W-:Y:S02]  /*ce40*/  LEA.HI.X.SX32 R17, R52, R48, 0x1, P6 ;  /* 0x0000003034117211 */ /* 0x001fe400030f0eff */
[----:B------:R-:W-:-:S02]  /*ce50*/  LEA R18, P6, R49, R3, 0x1 ;  /* 0x0000000331127211 */ /* 0x000fc400078c08ff */
        /* <DEDUP_REMOVED lines=30> */
[----:B------:R-:W-:-:S03]  /*d040*/  LEA R12, P6, R14, R3, 0x1 ;  /* 0x000000030e0c7211 */ /* 0x000fc600078c08ff */
[----:B------:R-:W-:Y:S01]  /*d050*/  VIADD R50, R49, UR4 ;  /* 0x0000000431327c36 */ /* 0x000fe20008000000 */
[----:B0-----:R-:W-:Y:S01]  /*d060*/  PRMT R17, R15, 0x7632, R17 ;  /* 0x000076320f117816 */ /* 0x001fe20000000011 */
[----:B------:R-:W-:-:S04]  /*d070*/  VIADD R15, R0, 0x35 ;  /* 0x00000035000f7836 */ /* 0x000fc80000000000 */
[----:B------:R0:W-:Y:S01]  /*d080*/  @P2 STG.E.U16 desc[UR16][R18.64], R17 ;  /* 0x0000001112002986 */ /* 0x0001e2000c101510 */
[----:B------:R-:W-:Y:S01]  /*d090*/  ISETP.LT.AND P2, PT, R13, UR5, !P0 ;  /* 0x000000050d007c0c */ /* 0x000fe2000c741270 */
[----:B------:R-:W-:Y:S01]  /*d0a0*/  ULDC UR5, c[0x0][0x22c] ;  /* 0x00008b0000057ab9 */ /* 0x000fe20000000800 */
[----:B------:R-:W-:Y:S02]  /*d0b0*/  LEA.HI.X.SX32 R13, R14, R48, 0x1, P6 ;  /* 0x000000300e0d7211 */ /* 0x000fe400030f0eff */
[----:B------:R-:W-:-:S03]  /*d0c0*/  LEA R14, P6, R49, R3, 0x1 ;  /* 0x00000003310e7211 */ /* 0x000fc600078c08ff */
[----:B-1----:R1:W-:Y:S01]  /*d0d0*/  @P1 STG.E.U16 desc[UR16][R12.64], R8 ;  /* 0x000000080c001986 */ /* 0x0023e2000c101510 */
[----:B------:R-:W-:Y:S01]  /*d0e0*/  ISETP.LT.AND P1, PT, R15, UR5, !P0 ;  /* 0x000000050f007c0c */ /* 0x000fe2000c721270 */
[----:B------:R-:W-:Y:S01]  /*d0f0*/  ULDC UR5, c[0x0][0x22c] ;  /* 0x00008b0000057ab9 */ /* 0x000fe20000000800 */
[-C--:B------:R-:W-:Y:S01]  /*d100*/  LEA.HI.X.SX32 R15, R49, R48.reuse, 0x1, P6 ;  /* 0x00000030310f7211 */ /* 0x080fe200030f0eff */
[----:B0-----:R-:W-:Y:S01]  /*d110*/  VIADD R18, R0, 0x36 ;  /* 0x0000003600127836 */ /* 0x001fe20000000000 */
[C---:B------:R-:W-:Y:S02]  /*d120*/  LEA R16, P6, R50.reuse, R3, 0x1 ;  /* 0x0000000332107211 */ /* 0x040fe400078c08ff */
[----:B------:R-:W-:Y:S02]  /*d130*/  PRMT R19, R9, 0x7632, R19 ;  /* 0x0000763209137816 */ /* 0x000fe40000000013 */
[C---:B------:R-:W-:Y:S01]  /*d140*/  LEA.HI.X.SX32 R17, R50.reuse, R48, 0x1, P6 ;  /* 0x0000003032117211 */ /* 0x040fe200030f0eff */
[----:B------:R-:W-:Y:S01]  /*d150*/  VIADD R50, R50, UR4 ;  /* 0x0000000432327c36 */ /* 0x000fe20008000000 */
[----:B-1----:R-:W-:Y:S01]  /*d160*/  PRMT R13, R8, 0x7632, R13 ;  /* 0x00007632080d7816 */ /* 0x002fe2000000000d */
[----:B------:R-:W-:-:S03]  /*d170*/  VIADD R8, R0, 0x37 ;  /* 0x0000003700087836 */ /* 0x000fc60000000000 */
[-C--:B------:R-:W-:Y:S01]  /*d180*/  LEA R12, P6, R50, R3.reuse, 0x1 ;  /* 0x00000003320c7211 */ /* 0x080fe200078c08ff */
        /* <DEDUP_REMOVED lines=9> */
[C---:B------:R-:W-:Y:S01]  /*d220*/  LEA R14, P6, R18.reuse, R3, 0x1 ;  /* 0x00000003120e7211 */ /* 0x040fe200078c08ff */
[----:B-1----:R-:W-:-:S02]  /*d230*/  VIADD R17, R18, UR4 ;  /* 0x0000000412117c36 */ /* 0x002fc40008000000 */
[----:B------:R0:W-:Y:S01]  /*d240*/  @P4 STG.E.U16 desc[UR16][R12.64], R19 ;  /* 0x000000130c004986 */ /* 0x0001e2000c101510 */
[-C--:B------:R-:W-:Y:S01]  /*d250*/  LEA.HI.X.SX32 R15, R18, R48.reuse, 0x1, P6 ;  /* 0x00000030120f7211 */ /* 0x080fe200030f0eff */
[----:B------:R-:W-:Y:S01]  /*d260*/  VIADD R16, R0, 0x39 ;  /* 0x0000003900107836 */ /* 0x000fe20000000000 */
[----:B------:R-:W-:Y:S01]  /*d270*/  ISETP.LT.AND P4, PT, R8, UR5, !P0 ;  /* 0x0000000508007c0c */ /* 0x000fe2000c781270 */
[----:B------:R-:W-:Y:S01]  /*d280*/  ULDC UR5, c[0x0][0x22c] ;  /* 0x00008b0000057ab9 */ /* 0x000fe20000000800 */
[C---:B------:R-:W-:Y:S01]  /*d290*/  LEA R8, P6, R17.reuse, R3, 0x1 ;  /* 0x0000000311087211 */ /* 0x040fe200078c08ff */
[----:B------:R1:W-:Y:S01]  /*d2a0*/  @P2 STG.E.U16 desc[UR16][R14.64], R10 ;  /* 0x0000000a0e002986 */ /* 0x0003e2000c101510 */
[----:B------:R-:W-:Y:S01]  /*d2b0*/  ISETP.LT.AND P2, PT, R16, UR5, !P0 ;  /* 0x0000000510007c0c */ /* 0x000fe2000c741270 */
[----:B------:R-:W-:Y:S01]  /*d2c0*/  VIADD R16, R0, 0x3a ;  /* 0x0000003a00107836 */ /* 0x000fe20000000000 */
[C---:B------:R-:W-:Y:S01]  /*d2d0*/  LEA.HI.X.SX32 R9, R17.reuse, R48, 0x1, P6 ;  /* 0x0000003011097211 */ /* 0x040fe200030f0eff */
[----:B------:R-:W-:Y:S01]  /*d2e0*/  VIADD R17, R17, UR4 ;  /* 0x0000000411117c36 */ /* 0x000fe20008000000 */
[----:B------:R-:W-:Y:S01]  /*d2f0*/  ULDC UR5, c[0x0][0x22c] ;  /* 0x00008b0000057ab9 */ /* 0x000fe20000000800 */
[----:B0-----:R-:W-:-:S05]  /*d300*/  PRMT R13, R10, 0x7632, R13 ;  /* 0x000076320a0d7816 */ /* 0x001fca000000000d */
[----:B------:R0:W-:Y:S01]  /*d310*/  @P1 STG.E.U16 desc[UR16][R8.64], R13 ;  /* 0x0000000d08001986 */ /* 0x0001e2000c101510 */
[C---:B------:R-:W-:Y:S01]  /*d320*/  LEA R12, P1, R17.reuse, R3, 0x1 ;  /* 0x00000003110c7211 */ /* 0x040fe200078208ff */
[----:B-1----:R-:W-:Y:S02]  /*d330*/  VIADD R15, R17, UR4 ;  /* 0x00000004110f7c36 */ /* 0x002fe40008000000 */
[----:B------:R-:W-:-:S03]  /*d340*/  VIADD R10, R0, 0x3b ;  /* 0x0000003b000a7836 */ /* 0x000fc60000000000 */
        /* <DEDUP_REMOVED lines=20> */
[----:B------:R1:W-:Y:S01]  /*d490*/  @P4 STG.E.U16 desc[UR16][R8.64], R4 ;  /* 0x0000000408004986 */ /* 0x0003e2000c101510 */
[----:B------:R-:W-:Y:S01]  /*d4a0*/  ISETP.LT.AND P4, PT, R11, UR5, !P0 ;  /* 0x000000050b007c0c */ /* 0x000fe2000c781270 */
[----:B------:R-:W-:Y:S01]  /*d4b0*/  ULDC UR5, c[0x0][0x22c] ;  /* 0x00008b0000057ab9 */ /* 0x000fe20000000800 */
[-C--:B------:R-:W-:Y:S01]  /*d4c0*/  LEA.HI.X.SX32 R11, R16, R48.reuse, 0x1, P6 ;  /* 0x00000030100b7211 */ /* 0x080fe200030f0eff */
[----:B0-----:R-:W-:Y:S01]  /*d4d0*/  VIADD R14, R0, 0x3e ;  /* 0x0000003e000e7836 */ /* 0x001fe20000000000 */
[----:B------:R-:W-:Y:S02]  /*d4e0*/  LEA R12, P6, R17, R3, 0x1 ;  /* 0x00000003110c7211 */ /* 0x000fe400078c08ff */
[----:B------:R-:W-:Y:S02]  /*d4f0*/  PRMT R15, R5, 0x7632, R15 ;  /* 0x00007632050f7816 */ /* 0x000fe4000000000f */
[C---:B------:R-:W-:Y:S01]  /*d500*/  LEA.HI.X.SX32 R13, R17.reuse, R48, 0x1, P6 ;  /* 0x00000030110d7211 */ /* 0x040fe200030f0eff */
[----:B------:R-:W-:Y:S01]  /*d510*/  VIADD R17, R17, UR4 ;  /* 0x0000000411117c36 */ /* 0x000fe20008000000 */
[----:B-1----:R-:W-:Y:S01]  /*d520*/  PRMT R9, R4, 0x7632, R9 ;  /* 0x0000763204097816 */ /* 0x002fe20000000009 */
[----:B------:R-:W-:-:S03]  /*d530*/  VIADD R4, R0, 0x3f ;  /* 0x0000003f00047836 */ /* 0x000fc60000000000 */
[CC--:B------:R-:W-:Y:S01]  /*d540*/  LEA R8, P6, R17.reuse, R3.reuse, 0x1 ;  /* 0x0000000311087211 */ /* 0x0c0fe200078c08ff */
[----:B------:R0:W-:Y:S01]  /*d550*/  @P2 STG.E.U16 desc[UR16][R10.64], R9 ;  /* 0x000000090a002986 */ /* 0x0001e2000c101510 */
[----:B------:R-:W-:Y:S01]  /*d560*/  ISETP.LT.AND P2, PT, R14, UR5, !P0 ;  /* 0x000000050e007c0c */ /* 0x000fe2000c741270 */
[C---:B------:R-:W-:Y:S01]  /*d570*/  VIADD R14, R17.reuse, UR4 ;  /* 0x00000004110e7c36 */ /* 0x040fe20008000000 */
[----:B------:R-:W-:Y:S01]  /*d580*/  ULDC UR5, c[0x0][0x22c] ;  /* 0x00008b0000057ab9 */ /* 0x000fe20000000800 */
[----:B------:R1:W-:Y:S01]  /*d590*/  @P1 STG.E.U16 desc[UR16][R12.64], R5 ;  /* 0x000000050c001986 */ /* 0x0003e2000c101510 */
[----:B------:R-:W-:Y:S01]  /*d5a0*/  ISETP.LT.AND P1, PT, R4, UR5, !P0 ;  /* 0x0000000504007c0c */ /* 0x000fe2000c721270 */
[----:B------:R-:W-:Y:S01]  /*d5b0*/  VIADD R4, R0, 0x40 ;  /* 0x0000004000047836 */ /* 0x000fe20000000000 */
[----:B------:R-:W-:Y:S01]  /*d5c0*/  ULDC UR5, c[0x0][0x22c] ;  /* 0x00008b0000057ab9 */ /* 0x000fe20000000800 */
[----:B0-----:R-:W-:Y:S02]  /*d5d0*/  LEA.HI.X.SX32 R9, R17, R48, 0x1, P6 ;  /* 0x0000003011097211 */ /* 0x001fe400030f0eff */
[C---:B------:R-:W-:Y:S01]  /*d5e0*/  LEA R10, P6, R14.reuse, R3, 0x1 ;  /* 0x000000030e0a7211 */ /* 0x040fe200078c08ff */
[----:B------:R0:W3:Y:S01]  /*d5f0*/  LDS.128 R16, [R2] ;  /* 0x0000000002107984 */ /* 0x0000e20000000c00 */
[----:B-1----:R-:W-:-:S02]  /*d600*/  VIADD R13, R14, UR4 ;  /* 0x000000040e0d7c36 */ /* 0x002fc40008000000 */
[-C--:B------:R-:W-:Y:S01]  /*d610*/  LEA.HI.X.SX32 R11, R14, R48.reuse, 0x1, P6 ;  /* 0x000000300e0b7211 */ /* 0x080fe200030f0eff */
[----:B------:R1:W-:Y:S01]  /*d620*/  @P3 STG.E.U16 desc[UR16][R8.64], R15 ;  /* 0x0000000f08003986 */ /* 0x0003e2000c101510 */
[----:B------:R-:W-:Y:S01]  /*d630*/  ISETP.LT.AND P3, PT, R4, UR5, !P0 ;  /* 0x0000000504007c0c */ /* 0x000fe2000c761270 */
[C---:B------:R-:W-:Y:S01]  /*d640*/  VIADD R12, R0.reuse, 0x41 ;  /* 0x00000041000c7836 */ /* 0x040fe20000000000 */
[C---:B------:R-:W-:Y:S01]  /*d650*/  LEA R4, P6, R13.reuse, R3, 0x1 ;  /* 0x000000030d047211 */ /* 0x040fe200078c08ff */
[----:B------:R2:W-:Y:S01]  /*d660*/  @P5 STG.E.U16 desc[UR16][R10.64], R6 ;  /* 0x000000060a005986 */ /* 0x0005e2000c101510 */
[----:B------:R-:W-:Y:S01]  /*d670*/  ULDC UR5, c[0x0][0x22c] ;  /* 0x00008b0000057ab9 */ /* 0x000fe20000000800 */
[----:B0-----:R-:W-:Y:S01]  /*d680*/  VIADD R2, R0, 0x7b ;  /* 0x0000007b00027836 */ /* 0x001fe20000000000 */
[C---:B------:R-:W-:Y:S01]  /*d690*/  LEA.HI.X.SX32 R5, R13.reuse, R48, 0x1, P6 ;  /* 0x000000300d057211 */ /* 0x040fe200030f0eff */
[----:B------:R-:W-:Y:S01]  /*d6a0*/  VIADD R13, R13, UR4 ;  /* 0x000000040d0d7c36 */ /* 0x000fe20008000000 */
[----:B------:R-:W-:Y:S01]  /*d6b0*/  ISETP.LT.AND P5, PT, R12, UR5, !P0 ;  /* 0x000000050c007c0c */ /* 0x000fe2000c7a1270 */
[----:B------:R-:W-:Y:S01]  /*d6c0*/  VIADD R12, R0, 0x42 ;  /* 0x00000042000c7836 */ /* 0x000fe20000000000 */
[----:B------:R-:W-:Y:S01]  /*d6d0*/  ULDC UR5, c[0x0][0x22c] ;  /* 0x00008b0000057ab9 */ /* 0x000fe20000000800 */
[----:B-1----:R-:W-:Y:S01]  /*d6e0*/  PRMT R9, R6, 0x7632, R9 ;  /* 0x0000763206097816 */ /* 0x002fe20000000009 */
[----:B------:R-:W-:-:S02]  /*d6f0*/  VIADD R15, R0, 0x7e ;  /* 0x0000007e000f7836 */ /* 0x000fc40000000000 */
[C---:B--2---:R-:W-:Y:S02]  /*d700*/  VIADD R11, R13.reuse, UR4 ;  /* 0x000000040d0b7c36 */ /* 0x044fe40008000000 */
[----:B------:R0:W-:Y:S01]  /*d710*/  @P4 STG.E.U16 desc[UR16][R4.64], R9 ;  /* 0x0000000904004986 */ /* 0x0001e2000c101510 */
[-C--:B------:R-:W-:Y:S01]  /*d720*/  LEA R8, P4, R13, R3.reuse, 0x1 ;  /* 0x000000030d087211 */ /* 0x080fe200078808ff */
[C---:B------:R-:W-:Y:S01]  /*d730*/  VIADD R6, R0.reuse, 0x43 ;  /* 0x0000004300067836 */ /* 0x040fe20000000000 */
[----:B------:R-:W-:Y:S02]  /*d740*/  LEA R10, P6, R11, R3, 0x1 ;  /* 0x000000030b0a7211 */ /* 0x000fe400078c08ff */
[----:B0-----:R-:W-:Y:S01]  /*d750*/  LEA.HI.X.SX32 R9, R13, R48, 0x1, P4 ;  /* 0x000000300d097211 */ /* 0x001fe200020f0eff */
[----:B------:R-:W-:Y:S01]  /*d760*/  VIADD R5, R0, 0x44 ;  /* 0x0000004400057836 */ /* 0x000fe20000000000 */
[----:B------:R-:W-:Y:S01]  /*d770*/  ISETP.LT.AND P4, PT, R12, UR5, !P0 ;  /* 0x000000050c007c0c */ /* 0x000fe2000c781270 */
[----:B------:R-:W-:-:S02]  /*d780*/  ULDC UR5, c[0x0][0x22c] ;  /* 0x00008b0000057ab9 */ /* 0x000fc40000000800 */
[----:B------:R0:W-:Y:S01]  /*d790*/  @P2 STG.E.U16 desc[UR16][R8.64], R7 ;  /* 0x0000000708002986 */ /* 0x0001e2000c101510 */
[----:B------:R-:W-:Y:S01]  /*d7a0*/  ISETP.LT.AND P2, PT, R6, UR5, !P0 ;  /* 0x0000000506007c0c */ /* 0x000fe2000c741270 */
[C---:B------:R-:W-:Y:S01]  /*d7b0*/  VIADD R6, R11.reuse, UR4 ;  /* 0x000000040b067c36 */ /* 0x040fe20008000000 */
[----:B------:R-:W-:Y:S01]  /*d7c0*/  LEA.HI.X.SX32 R11, R11, R48, 0x1, P6 ;  /* 0x000000300b0b7211 */ /* 0x000fe200030f0eff */
[----:B------:R-:W-:Y:S02]  /*d7d0*/  ULDC UR5, c[0x0][0x22c] ;  /* 0x00008b0000057ab9 */ /* 0x000fe40000000800 */
        /* <DEDUP_REMOVED lines=15> */
[C---:B------:R-:W-:Y:S02]  /*d8d0*/  LEA R8, P6, R13.reuse, R3, 0x1 ;  /* 0x000000030d087211 */ /* 0x040fe400078c08ff */
[----:B------:R-:W-:Y:S02]  /*d8e0*/  PRMT R12, R20, 0x7632, R12 ;  /* 0x00007632140c7816 */ /* 0x000fe4000000000c */
[C---:B------:R-:W-:Y:S01]  /*d8f0*/  LEA.HI.X.SX32 R9, R13.reuse, R48, 0x1, P6 ;  /* 0x000000300d097211 */ /* 0x040fe200030f0eff */
[----:B------:R-:W-:-:S02]  /*d900*/  VIADD R13, R13, UR4 ;  /* 0x000000040d0d7c36 */ /* 0x000fc40008000000 */
[----:B-1----:R-:W-:Y:S01]  /*d910*/  VIADD R5, R0, 0x47 ;  /* 0x0000004700057836 */ /* 0x002fe20000000000 */
        /* <DEDUP_REMOVED lines=8> */
[----:B------:R-:W-:Y:S01]  /*d9a0*/  LEA.HI.X.SX32 R5, R13, R48, 0x1, P6 ;  /* 0x000000300d057211 */ /* 0x000fe200030f0eff */
[----:B------:R-:W-:Y:S01]  /*d9b0*/  ULDC UR5, c[0x0][0x22c] ;  /* 0x00008b0000057ab9 */ /* 0x000fe20000000800 */
[----:B------:R-:W-:-:S02]  /*d9c0*/  PRMT R13, R23, 0x7632, R13 ;  /* 0x00007632170d7816 */ /* 0x000fc4000000000d */
[C---:B0-----:R-:W-:Y:S01]  /*d9d0*/  LEA R6, P6, R11.reuse, R3, 0x1 ;  /* 0x000000030b067211 */ /* 0x041fe200078c08ff */
[----:B------:R-:W-:-:S03]  /*d9e0*/  VIADD R12, R11, UR4 ;  /* 0x000000040b0c7c36 */ /* 0x000fc60008000000 */
[----:B------:R-:W-:Y:S02]  /*d9f0*/  LEA.HI.X.SX32 R7, R11, R48, 0x1, P6 ;  /* 0x000000300b077211 */ /* 0x000fe400030f0eff */
[----:B-1----:R-:W-:Y:S02]  /*da00*/  PRMT R9, R21, 0x7632, R9 ;  /* 0x0000763215097816 */ /* 0x002fe40000000009 */
[----:B------:R-:W-:-:S03]  /*da10*/  LEA R8, P6, R12, R3, 0x1 ;  /* 0x000000030c087211 */ /* 0x000fc600078c08ff */
[----:B------:R0:W-:Y:S01]  /*da20*/  @P2 STG.E.U16 desc[UR16][R4.64], R9 ;  /* 0x0000000904002986 */ /* 0x0001e2000c101510 */
[----:B------:R-:W-:Y:S01]  /*da30*/  ISETP.LT.AND P2, PT, R10, UR5, !P0 ;  /* 0x000000050a007c0c */ /* 0x000fe2000c741270 */
[----:B------:R-:W-:Y:S01]  /*da40*/  VIADD R10, R0, 0x49 ;  /* 0x00000049000a7836 */ /* 0x000fe20000000000 */
[----:B------:R-:W-:Y:S01]  /*da50*/  ULDC UR5, c[0x0][0x22c] ;  /* 0x00008b0000057ab9 */ /* 0x000fe20000000800 */
[----:B------:R1:W-:Y:S03]  /*da60*/  @P1 STG.E.U16 desc[UR16][R6.64], R22 ;  /* 0x0000001606001986 */ /* 0x0003e6000c101510 */
[----:B------:R-:W-:Y:S01]  /*da70*/  ISETP.LT.AND P1, PT, R10, UR5, !P0 ;  /* 0x000000050a007c0c */ /* 0x000fe2000c721270 */
[----:B------:R-:W-:Y:S01]  /*da80*/  VIADD R10, R0, 0x4a ;  /* 0x0000004a000a7836 */ /* 0x000fe20000000000 */
[----:B------:R-:W-:Y:S01]  /*da90*/  ULDC UR5, c[0x0][0x22c] ;  /* 0x00008b0000057ab9 */ /* 0x000fe20000000800 */
[C---:B0-----:R-:W-:Y:S01]  /*daa0*/  LEA.HI.X.SX32 R9, R12.reuse, R48, 0x1, P6 ;  /* 0x000000300c097211 */ /* 0x041fe200030f0eff */
[----:B------:R-:W-:Y:S01]  /*dab0*/  VIADD R12, R12, UR4 ;  /* 0x000000040c0c7c36 */ /* 0x000fe20008000000 */
[----:B------:R-:W-:Y:S01]  /*dac0*/  PRMT R5, R22, 0x7632, R5 ;  /* 0x0000763216057816 */ /* 0x000fe20000000005 */
[----:B-1----:R-:W-:-:S02]  /*dad0*/  VIADD R7, R0, 0x4b ;  /* 0x0000004b00077836 */ /* 0x002fc40000000000 */
[C---:B------:R-:W-:Y:S02]  /*dae0*/  VIADD R11, R12.reuse, UR4 ;  /* 0x000000040c0b7c36 */ /* 0x040fe40008000000 */
[----:B------:R0:W-:Y:S01]  /*daf0*/  @P3 STG.E.U16 desc[UR16][R8.64], R5 ;  /* 0x0000000508003986 */ /* 0x0001e2000c101510 */
[CC--:B------:R-:W-:Y:S02]  /*db00*/  LEA R4, P3, R12.reuse, R3.reuse, 0x1 ;  /* 0x000000030c047211 */ /* 0x0c0fe400078608ff */
[CC--:B------:R-:W-:Y:S02]  /*db10*/  LEA R6, P6, R11.reuse, R3.reuse, 0x1 ;  /* 0x000000030b067211 */ /* 0x0c0fe400078c08ff */
[-C--:B0-----:R-:W-:Y:S01]  /*db20*/  LEA.HI.X.SX32 R5, R12, R48.reuse, 0x1, P3 ;  /* 0x000000300c057211 */ /* 0x081fe200018f0eff */
[----:B------:R-:W-:Y:S01]  /*db30*/  VIADD R9, R0, 0x4c ;  /* 0x0000004c00097836 */ /* 0x000fe20000000000 */
[----:B------:R-:W-:Y:S01]  /*db40*/  ISETP.LT.AND P3, PT, R10, UR5, !P0 ;  /* 0x000000050a007c0c */ /* 0x000fe2000c761270 */
[----:B------:R-:W-:Y:S01]  /*db50*/  ULDC UR5, c[0x0][0x22c] ;  /* 0x00008b0000057ab9 */ /* 0x000fe20000000800 */
[----:B------:R-:W-:Y:S01]  /*db60*/  VIADD R10, R11, UR4 ;  /* 0x000000040b0a7c36 */ /* 0x000fe20008000000 */
[----:B------:R0:W-:Y:S01]  /*db70*/  @P5 STG.E.U16 desc[UR16][R4.64], R23 ;  /* 0x0000001704005986 */ /* 0x0001e2000c101510 */
[----:B------:R-:W-:Y:S01]  /*db80*/  ISETP.LT.AND P5, PT, R7, UR5, !P0 ;  /* 0x0000000507007c0c */ /* 0x000fe2000c7a1270 */
[----:B------:R-:W-:Y:S01]  /*db90*/  ULDC UR5, c[0x0][0x22c] ;  /* 0x00008b0000057ab9 */ /* 0x000fe20000000800 */
[----:B------:R-:W-:Y:S01]  /*dba0*/  LEA.HI.X.SX32 R7, R11, R48, 0x1, P6 ;  /* 0x000000300b077211 */ /* 0x000fe200030f0eff */
[C---:B------:R-:W-:Y:S01]  /*dbb0*/  VIADD R11, R10.reuse, UR4 ;  /* 0x000000040a0b7c36 */ /* 0x040fe20008000000 */
[----:B------:R-:W-:-:S03]  /*dbc0*/  LEA R8, P6, R10, R3, 0x1 ;  /* 0x000000030a087211 */ /* 0x000fc600078c08ff */
[----:B------:R1:W-:Y:S01]  /*dbd0*/  @P4 STG.E.U16 desc[UR16][R6.64], R13 ;  /* 0x0000000d06004986 */ /* 0x0003e2000c101510 */
[----:B------:R-:W-:Y:S01]  /*dbe0*/  ISETP.LT.AND P4, PT, R9, UR5, !P0 ;  /* 0x0000000509007c0c */ /* 0x000fe2000c781270 */
[C---:B------:R-:W-:Y:S01]  /*dbf0*/  VIADD R12, R11.reuse, UR4 ;  /* 0x000000040b0c7c36 */ /* 0x040fe20008000000 */
[-C--:B------:R-:W-:Y:S01]  /*dc00*/  LEA.HI.X.SX32 R9, R10, R48.reuse, 0x1, P6 ;  /* 0x000000300a097211 */ /* 0x080fe200030f0eff */
[C---:B0-----:R-:W-:Y:S01]  /*dc10*/  VIADD R5, R0.reuse, 0x4d ;  /* 0x0000004d00057836 */ /* 0x041fe20000000000 */
[----:B------:R-:W-:Y:S01]  /*dc20*/  LEA R4, P6, R11, R3, 0x1 ;  /* 0x000000030b047211 */ /* 0x000fe200078c08ff */
[----:B------:R-:W-:Y:S01]  /*dc30*/  ULDC UR5, c[0x0][0x22c] ;  /* 0x00008b0000057ab9 */ /* 0x000fe20000000800 */
[----:B------:R-:W-:Y:S01]  /*dc40*/  VIADD R10, R0, 0x4e ;  /* 0x0000004e000a7836 */ /* 0x000fe20000000000 */
[----:B------:R0:W-:Y:S01]  /*dc50*/  @P2 STG.E.U16 desc[UR16][R8.64], R24 ;  /* 0x0000001808002986 */ /* 0x0001e2000c101510 */
[----:B------:R-:W-:Y:S01]  /*dc60*/  ISETP.LT.AND P2, PT, R5, UR5, !P0 ;  /* 0x0000000505007c0c */ /* 0x000fe2000c741270 */
[----:B------:R-:W-:Y:S01]  /*dc70*/  ULDC UR5, c[0x0][0x22c] ;  /* 0x00008b0000057ab9 */ /* 0x000fe20000000800 */
[----:B------:R-:W-:-:S02]  /*dc80*/  LEA.HI.X.SX32 R5, R11, R48, 0x1, P6 ;  /* 0x000000300b057211 */ /* 0x000fc400030f0eff */
[-C--:B-1----:R-:W-:Y:S02]  /*dc90*/  LEA R6, P6, R12, R3.reuse, 0x1 ;  /* 0x000000030c067211 */ /* 0x082fe400078c08ff */
[----:B------:R-:W-:Y:S02]  /*dca0*/  PRMT R13, R24, 0x7632, R13 ;  /* 0x00007632180d7816 */ /* 0x000fe4000000000d */
[CC--:B------:R-:W-:Y:S01]  /*dcb0*/  LEA.HI.X.SX32 R7, R12.reuse, R48.reuse, 0x1, P6 ;  /* 0x000000300c077211 */ /* 0x0c0fe200030f0eff */
[----:B------:R-:W-:Y:S02]  /*dcc0*/  VIADD R12, R12, UR4 ;  /* 0x000000040c0c7c36 */ /* 0x000fe40008000000 */
[----:B0-----:R-:W-:Y:S01]  /*dcd0*/  VIADD R9, R0, 0x4f ;  /* 0x0000004f00097836 */ /* 0x001fe20000000000 */
[----:B------:R0:W-:Y:S01]  /*dce0*/  @P1 STG.E.U16 desc[UR16][R4.64], R13 ;  /* 0x0000000d04001986 */ /* 0x0001e2000c101510 */
[----:B------:R-:W-:Y:S01]  /*dcf0*/  ISETP.LT.AND P1, PT, R10, UR5, !P0 ;  /* 0x000000050a007c0c */ /* 0x000fe2000c721270 */
[----:B------:R-:W-:Y:S01]  /*dd00*/  ULDC UR5, c[0x0][0x22c] ;  /* 0x00008b0000057ab9 */ /* 0x000fe20000000800 */
[CC--:B------:R-:W-:Y:S01]  /*dd10*/  LEA R8, P6, R12.reuse, R3.reuse, 0x1 ;  /* 0x000000030c087211 */ /* 0x0c0fe200078c08ff */
[----:B------:R-:W-:Y:S01]  /*dd20*/  VIADD R11, R12, UR4 ;  /* 0x000000040c0b7c36 */ /* 0x000fe20008000000 */
[----:B------:R1:W-:Y:S01]  /*dd30*/  @P3 STG.E.U16 desc[UR16][R6.64], R25 ;  /* 0x0000001906003986 */ /* 0x0003e2000c101510 */
[----:B------:R-:W-:Y:S01]  /*dd40*/  ISETP.LT.AND P3, PT, R9, UR5, !P0 ;  /* 0x0000000509007c0c */ /* 0x000fe2000c761270 */
[----:B------:R-:W-:Y:S01]  /*dd50*/  VIADD R10, R0, 0x50 ;  /* 0x00000050000a7836 */ /* 0x000fe20000000000 */
[----:B------:R-:W-:Y:S01]  /*dd60*/  LEA.HI.X.SX32 R9, R12, R48, 0x1, P6 ;  /* 0x000000300c097211 */ /* 0x000fe200030f0eff */
[C---:B------:R-:W-:Y:S01]  /*dd70*/  VIADD R12, R11.reuse, UR4 ;  /* 0x000000040b0c7c36 */ /* 0x040fe20008000000 */
[----:B------:R-:W-:Y:S01]  /*dd80*/  ULDC UR5, c[0x0][0x22c] ;  /* 0x00008b0000057ab9 */ /* 0x000fe20000000800 */
[----:B0-----:R-:W-:-:S04]  /*dd90*/  LEA R4, P6, R11, R3, 0x1 ;  /* 0x000000030b047211 */ /* 0x001fc800078c08ff */
[----:B------:R-:W-:Y:S02]  /*dda0*/  LEA.HI.X.SX32 R5, R11, R48, 0x1, P6 ;  /* 0x000000300b057211 */ /* 0x000fe400030f0eff */
[----:B-1----:R-:W-:Y:S02]  /*ddb0*/  PRMT R7, R25, 0x7632, R7 ;  /* 0x0000763219077816 */ /* 0x002fe40000000007 */
[----:B------:R-:W-:Y:S01]  /*ddc0*/  ISETP.LT.AND P6, PT, R10, UR5, !P0 ;  /* 0x000000050a007c0c */ /* 0x000fe2000c7c1270 */
[----:B------:R-:W-:Y:S01]  /*ddd0*/  VIADD R10, R0, 0x51 ;  /* 0x00000051000a7836 */ /* 0x000fe20000000000 */
[----:B------:R-:W-:Y:S01]  /*dde0*/  ULDC UR5, c[0x0][0x22c] ;  /* 0x00008b0000057ab9 */ /* 0x000fe20000000800 */
[----:B------:R0:W-:Y:S01]  /*ddf0*/  @P5 STG.E.U16 desc[UR16][R8.64], R7 ;  /* 0x0000000708005986 */ /* 0x0001e2000c101510 */
[----:B------:R-:W-:-:S03]  /*de00*/  LEA R6, P5, R12, R3, 0x1 ;  /* 0x000000030c067211 */ /* 0x000fc600078a08ff */
[----:B------:R1:W-:Y:S01]  /*de10*/  @P4 STG.E.U16 desc[UR16][R4.64], R26 ;  /* 0x0000001a04004986 */ /* 0x0003e2000c101510 */
[C---:B0-----:R-:W-:Y:S01]  /*de20*/  LEA.HI.X.SX32 R7, R12.reuse, R48, 0x1, P5 ;  /* 0x000000300c077211 */ /* 0x041fe200028f0eff */
[----:B------:R-:W-:Y:S01]  /*de30*/  VIADD R12, R12, UR4 ;  /* 0x000000040c0c7c36 */ /* 0x000fe20008000000 */
[----:B------:R-:W-:Y:S02]  /*de40*/  PRMT R9, R26, 0x7632, R9 ;  /* 0x000076321a097816 */ /* 0x000fe40000000009 */
[----:B------:R-:W-:Y:S01]  /*de50*/  ISETP.LT.AND P5, PT, R10, UR5, !P0 ;  /* 0x000000050a007c0c */ /* 0x000fe2000c7a1270 */
[----:B------:R-:W-:Y:S01]  /*de60*/  VIADD R10, R0, 0x52 ;  /* 0x00000052000a7836 */ /* 0x000fe20000000000 */
[----:B------:R-:W-:Y:S01]  /*de70*/  ULDC UR5, c[0x0][0x22c] ;  /* 0x00008b0000057ab9 */ /* 0x000fe20000000800 */
[----:B------:R0:W-:Y:S01]  /*de80*/  @P2 STG.E.U16 desc[UR16][R6.64], R9 ;  /* 0x0000000906002986 */ /* 0x0001e2000c101510 */
[C---:B------:R-:W-:Y:S01]  /*de90*/  LEA R8, P2, R12.reuse, R3, 0x1 ;  /* 0x000000030c087211 */ /* 0x040fe200078408ff */
[----:B------:R-:W-:-:S02]  /*dea0*/  VIADD R11, R12, UR4 ;  /* 0x000000040c0b7c36 */ /* 0x000fc40008000000 */
[----:B-1----:R-:W-:-:S03]  /*deb0*/  VIADD R5, R0, 0x53 ;  /* 0x0000005300057836 */ /* 0x002fc60000000000 */
[-C--:B------:R-:W-:Y:S02]  /*dec0*/  LEA R4, P4, R11, R3.reuse, 0x1 ;  /* 0x000000030b047211 */ /* 0x080fe400078808ff */
[-C--:B0-----:R-:W-:Y:S01]  /*ded0*/  LEA.HI.X.SX32 R9, R12, R48.reuse, 0x1, P2 ;  /* 0x000000300c097211 */ /* 0x081fe200010f0eff */
[----:B------:R-:W-:Y:S01]  /*dee0*/  VIADD R6, R0, 0x54 ;  /* 0x0000005400067836 */ /* 0x000fe20000000000 */
[----:B------:R-:W-:Y:S01]  /*def0*/  ISETP.LT.AND P2, PT, R10, UR5, !P0 ;  /* 0x000000050a007c0c */ /* 0x000fe2000c741270 */
[----:B------:R-:W-:Y:S01]  /*df00*/  ULDC UR5, c[0x0][0x22c] ;  /* 0x00008b0000057ab9 */ /* 0x000fe20000000800 */
[----:B------:R-:W-:Y:S01]  /*df10*/  PRMT R7, R27, 0x7632, R7 ;  /* 0x000076321b077816 */ /* 0x000fe20000000007 */
[----:B------:R-:W-:Y:S01]  /*df20*/  @P1 STG.E.U16 desc[UR16][R8.64], R27 ;  /* 0x0000001b08001986 */ /* 0x000fe2000c101510 */
[----:B------:R-:W-:Y:S01]  /*df30*/  ISETP.LT.AND P1, PT, R5, UR5, !P0 ;  /* 0x0000000505007c0c */ /* 0x000fe2000c721270 */
[----:B------:R-:W-:Y:S01]  /*df40*/  ULDC UR5, c[0x0][0x22c] ;  /* 0x00008b0000057ab9 */ /* 0x000fe20000000800 */
[C---:B------:R-:W-:Y:S01]  /*df50*/  LEA.HI.X.SX32 R5, R11.reuse, R48, 0x1, P4 ;  /* 0x000000300b057211 */ /* 0x040fe200020f0eff */
[----:B------:R-:W-:Y:S01]  /*df60*/  VIADD R11, R11, UR4 ;  /* 0x000000040b0b7c36 */ /* 0x000fe20008000000 */
[----:B------:R-:W-:Y:S01]  /*df70*/  ISETP.LT.AND P4, PT, R6, UR5, !P0 ;  /* 0x0000000506007c0c */ /* 0x000fe2000c781270 */
[----:B------:R-:W-:Y:S01]  /*df80*/  VIADD R10, R0, 0x55 ;  /* 0x00000055000a7836 */ /* 0x000fe20000000000 */
[----:B------:R-:W-:Y:S01]  /*df90*/  ULDC UR5, c[0x0][0x22c] ;  /* 0x00008b0000057ab9 */ /* 0x000fe20000000800 */
[----:B------:R0:W-:Y:S01]  /*dfa0*/  @P3 STG.E.U16 desc[UR16][R4.64], R7 ;  /* 0x0000000704003986 */ /* 0x0001e2000c101510 */
[C---:B------:R-:W-:Y:S01]  /*dfb0*/  LEA R6, P3, R11.reuse, R3, 0x1 ;  /* 0x000000030b067211 */ /* 0x040fe200078608ff */
[----:B------:R-:W-:Y:S01]  /*dfc0*/  VIADD R12, R11, UR4 ;  /* 0x000000040b0c7c36 */ /* 0x000fe20008000000 */
[----:B------:R-:W-:-:S02]  /*dfd0*/  ULDC UR4, c[0x0][0x248] ;  /* 0x0000920000047ab9 */ /* 0x000fc40000000800 */
[-C--:B0-----:R-:W-:Y:S01]  /*dfe0*/  LEA.HI.X.SX32 R7, R11, R48.reuse, 0x1, P3 ;  /* 0x000000300b077211 */ /* 0x081fe200018f0eff */
[C---:B------:R-:W-:Y:S01]  /*dff0*/  VIADD R11, R12.reuse, UR4 ;  /* 0x000000040c0b7c36 */ /* 0x040fe20008000000 */
[-C--:B------:R-:W-:Y:S01]  /*e000*/  LEA R8, P3, R12, R3.reuse, 0x1 ;  /* 0x000000030c087211 */ /* 0x080fe200078608ff */
[----:B------:R-:W-:Y:S01]  /*e010*/  ULDC UR4, c[0x0][0x248] ;  /* 0x0000920000047ab9 */ /* 0x000fe20000000800 */
[----:B------:R-:W-:Y:S01]  /*e020*/  PRMT R5, R28, 0x7632, R5 ;  /* 0x000076321c057816 */ /* 0x000fe20000000005 */
[----:B------:R-:W-:Y:S01]  /*e030*/  @P6 STG.E.U16 desc[UR16][R6.64], R28 ;  /* 0x0000001c06006986 */ /* 0x000fe2000c101510 */
[----:B------:R-:W-:Y:S02]  /*e040*/  LEA.HI.X.SX32 R9, R12, R48, 0x1, P3 ;  /* 0x000000300c097211 */ /* 0x000fe400018f0eff */
[----:B------:R-:W-:Y:S02]  /*e050*/  LEA R4, P6, R11, R3, 0x1 ;  /* 0x000000030b047211 */ /* 0x000fe400078c08ff */
[----:B------:R-:W-:Y:S01]  /*e060*/  ISETP.LT.AND P3, PT, R10, UR5, !P0 ;  /* 0x000000050a007c0c */ /* 0x000fe2000c761270 */
[----:B------:R0:W-:Y:S01]  /*e070*/  @P5 STG.E.U16 desc[UR16][R8.64], R5 ;  /* 0x0000000508005986 */ /* 0x0001e2000c101510 */
[----:B------:R-:W-:Y:S01]  /*e080*/  VIADD R10, R0, 0x56 ;  /* 0x00000056000a7836 */ /* 0x000fe20000000000 */
[----:B------:R-:W-:-:S04]  /*e090*/  ULDC UR5, c[0x0][0x22c] ;  /* 0x00008b0000057ab9 */ /* 0x000fc80000000800 */
[----:B------:R-:W-:Y:S01]  /*e0a0*/  ISETP.LT.AND P5, PT, R10, UR5, !P0 ;  /* 0x000000050a007c0c */ /* 0x000fe2000c7a1270 */
[----:B------:R-:W-:Y:S01]  /*e0b0*/  ULDC UR5, c[0x0][0x22c] ;  /* 0x00008b0000057ab9 */ /* 0x000fe20000000800 */
[C---:B------:R-:W-:Y:S01]  /*e0c0*/  VIADD R10, R0.reuse, 0x58 ;  /* 0x00000058000a7836 */ /* 0x040fe20000000000 */
[C---:B0-----:R-:W-:Y:S01]  /*e0d0*/  LEA.HI.X.SX32 R5, R11.reuse, R48, 0x1, P6 ;  /* 0x000000300b057211 */ /* 0x041fe200030f0eff */
[----:B------:R-:W-:Y:S01]  /*e0e0*/  VIADD R11, R11, UR4 ;  /* 0x000000040b0b7c36 */ /* 0x000fe20008000000 */
[----:B------:R-:W-:Y:S01]  /*e0f0*/  ULDC UR4, c[0x0][0x248] ;  /* 0x0000920000047ab9 */ /* 0x000fe20000000800 */
[----:B------:R-:W-:Y:S01]  /*e100*/  VIADD R8, R0, 0x57 ;  /* 0x0000005700087836 */ /* 0x000fe20000000000 */
[----:B------:R-:W-:Y:S01]  /*e110*/  PRMT R9, R29, 0x7632, R9 ;  /* 0x000076321d097816 */ /* 0x000fe20000000009 */
[----:B------:R0:W-:Y:S01]  /*e120*/  @P2 STG.E.U16 desc[UR16][R4.64], R29 ;  /* 0x0000001d04002986 */ /* 0x0001e2000c101510 */
[C---:B------:R-:W-:Y:S01]  /*e130*/  LEA R6, P2, R11.reuse, R3, 0x1 ;  /* 0x000000030b067211 */ /* 0x040fe200078408ff */
[----:B------:R-:W-:Y:S01]  /*e140*/  VIADD R12, R11, UR4 ;  /* 0x000000040b0c7c36 */ /* 0x000fe20008000000 */
[----:B------:R-:W-:-:S02]  /*e150*/  ULDC UR4, c[0x0][0x22c] ;  /* 0x00008b0000047ab9 */ /* 0x000fc40000000800 */
[-C--:B------:R-:W-:Y:S02]  /*e160*/  LEA.HI.X.SX32 R7, R11, R48.reuse, 0x1, P2 ;  /* 0x000000300b077211 */ /* 0x080fe400010f0eff */
[----:B------:R-:W-:Y:S01]  /*e170*/  ISETP.LT.AND P2, PT, R8, UR5, !P0 ;  /* 0x0000000508007c0c */ /* 0x000fe2000c741270 */
[----:B------:R-:W-:Y:S01]  /*e180*/  ULDC UR5, c[0x0][0x22c] ;  /* 0x00008b0000057ab9 */ /* 0x000fe20000000800 */
[-C--:B------:R-:W-:Y:S01]  /*e190*/  LEA R8, P6, R12, R3.reuse, 0x1 ;  /* 0x000000030c087211 */ /* 0x080fe200078c08ff */
[----:B------:R1:W-:Y:S01]  /*e1a0*/  @P1 STG.E.U16 desc[UR16][R6.64], R9 ;  /* 0x0000000906001986 */ /* 0x0003e2000c101510 */
[----:B------:R-:W-:Y:S01]  /*e1b0*/  ISETP.LT.AND P1, PT, R10, UR4, !P0 ;  /* 0x000000040a007c0c */ /* 0x000fe2000c721270 */
[----:B------:R-:W-:Y:S01]  /*e1c0*/  ULDC UR4, c[0x0][0x248] ;  /* 0x0000920000047ab9 */ /* 0x000fe20000000800 */
[C---:B0-----:R-:W-:Y:S02]  /*e1d0*/  VIADD R5, R0.reuse, 0x59 ;  /* 0x0000005900057836 */ /* 0x041fe40000000000 */
[----:B------:R-:W-:Y:S01]  /*e1e0*/  VIADD R10, R0, 0x5b ;  /* 0x0000005b000a7836 */ /* 0x000fe20000000000 */
[C---:B-1----:R-:W-:Y:S01]  /*e1f0*/  LEA.HI.X.SX32 R9, R12.reuse, R48, 0x1, P6 ;  /* 0x000000300c097211 */ /* 0x042fe200030f0eff */
[----:B------:R-:W-:Y:S01]  /*e200*/  VIADD R12, R12, UR4 ;  /* 0x000000040c0c7c36 */ /* 0x000fe20008000000 */
[----:B------:R-:W-:Y:S01]  /*e210*/  ULDC UR4, c[0x0][0x22c] ;  /* 0x00008b0000047ab9 */ /* 0x000fe20000000800 */
[----:B------:R-:W-:Y:S01]  /*e220*/  PRMT R7, R30, 0x7632, R7 ;  /* 0x000076321e077816 */ /* 0x000fe20000000007 */
[----:B------:R-:W-:Y:S01]  /*e230*/  VIADD R6, R0, 0x5a ;  /* 0x0000005a00067836 */ /* 0x000fe20000000000 */
[----:B------:R0:W-:Y:S01]  /*e240*/  @P4 STG.E.U16 desc[UR16][R8.64], R30 ;  /* 0x0000001e08004986 */ /* 0x0001e2000c101510 */
[----:B------:R-:W-:-:S02]  /*e250*/  LEA R4, P6, R12, R3, 0x1 ;  /* 0x000000030c047211 */ /* 0x000fc400078c08ff */
[----:B------:R-:W-:Y:S01]  /*e260*/  ISETP.LT.AND P4, PT, R5, UR4, !P0 ;  /* 0x0000000405007c0c */ /* 0x000fe2000c781270 */
[----:B------:R-:W-:Y:S01]  /*e270*/  ULDC UR4, c[0x0][0x248] ;  /* 0x0000920000047ab9 */ /* 0x000fe20000000800 */
[C---:B------:R-:W-:Y:S01]  /*e280*/  LEA.HI.X.SX32 R5, R12.reuse, R48, 0x1, P6 ;  /* 0x000000300c057211 */ /* 0x040fe200030f0eff */
[----:B------:R-:W-:Y:S01]  /*e290*/  VIADD R12, R12, UR4 ;  /* 0x000000040c0c7c36 */ /* 0x000fe20008000000 */
[----:B------:R-:W-:Y:S01]  /*e2a0*/  ULDC UR4, c[0x0][0x248] ;  /* 0x0000920000047ab9 */ /* 0x000fe20000000800 */
[----:B------:R-:W-:Y:S01]  /*e2b0*/  ISETP.LT.AND P6, PT, R6, UR5, !P0 ;  /* 0x0000000506007c0c */ /* 0x000fe2000c7c1270 */
[----:B------:R-:W-:Y:S01]  /*e2c0*/  ULDC UR5, c[0x0][0x248] ;  /* 0x0000920000057ab9 */ /* 0x000fe20000000800 */
[----:B------:R1:W-:Y:S01]  /*e2d0*/  @P3 STG.E.U16 desc[UR16][R4.64], R7 ;  /* 0x0000000704003986 */ /* 0x0003e2000c101510 */
[C---:B------:R-:W-:Y:S01]  /*e2e0*/  LEA R6, P3, R12.reuse, R3, 0x1 ;  /* 0x000000030c067211 */ /* 0x040fe200078608ff */
[----:B0-----:R-:W-:Y:S01]  /*e2f0*/  VIADD R9, R12, UR4 ;  /* 0x000000040c097c36 */ /* 0x001fe20008000000 */
[----:B------:R-:W-:-:S03]  /*e300*/  ULDC UR4, c[0x0][0x22c] ;  /* 0x00008b0000047ab9 */ /* 0x000fc60000000800 */
[C---:B------:R-:W-:Y:S01]  /*e310*/  VIADD R11, R9.reuse, UR5 ;  /* 0x00000005090b7c36 */ /* 0x040fe20008000000 */
[----:B------:R-:W-:Y:S01]  /*e320*/  ULDC UR5, c[0x0][0x22c] ;  /* 0x00008b0000057ab9 */ /* 0x000fe20000000800 */
[-C--:B-1----:R-:W-:Y:S02]  /*e330*/  LEA.HI.X.SX32 R7, R12, R48.reuse, 0x1, P3 ;  /* 0x000000300c077211 */ /* 0x082fe400018f0eff */
[-C--:B------:R-:W-:Y:S02]  /*e340*/  LEA R8, P3, R9, R3.reuse, 0x1 ;  /* 0x0000000309087211 */ /* 0x080fe400078608ff */
[----:B------:R-:W-:Y:S01]  /*e350*/  PRMT R5, R31, 0x7632, R5 ;  /* 0x000076321f057816 */ /* 0x000fe20000000005 */
[----:B------:R-:W-:Y:S01]  /*e360*/  @P5 STG.E.U16 desc[UR16][R6.64], R31 ;  /* 0x0000001f06005986 */ /* 0x000fe2000c101510 */
[----:B------:R-:W-:Y:S02]  /*e370*/  LEA.HI.X.SX32 R9, R9, R48, 0x1, P3 ;  /* 0x0000003009097211 */ /* 0x000fe400018f0eff */
[----:B------:R-:W-:Y:S01]  /*e380*/  ISETP.LT.AND P5, PT, R10, UR4, !P0 ;  /* 0x000000040a007c0c */ /* 0x000fe2000c7a1270 */
[----:B------:R-:W-:Y:S01]  /*e390*/  VIADD R10, R0, 0x5c ;  /* 0x0000005c000a7836 */ /* 0x000fe20000000000 */
[----:B------:R-:W-:Y:S01]  /*e3a0*/  LEA R4, P3, R11, R3, 0x1 ;  /* 0x000000030b047211 */ /* 0x000fe200078608ff */
[----:B------:R0:W-:Y:S01]  /*e3b0*/  @P2 STG.E.U16 desc[UR16][R8.64], R5 ;  /* 0x0000000508002986 */ /* 0x0001e2000c101510 */
[----:B------:R-:W-:-:S02]  /*e3c0*/  ULDC UR4, c[0x0][0x22c] ;  /* 0x00008b0000047ab9 */ /* 0x000fc40000000800 */
[C---:B0-----:R-:W-:Y:S01]  /*e3d0*/  LEA.HI.X.SX32 R5, R11.reuse, R48, 0x1, P3 ;  /* 0x000000300b057211 */ /* 0x041fe200018f0eff */
[----:B------:R-:W-:Y:S01]  /*e3e0*/  VIADD R8, R0, 0x5e ;  /* 0x0000005e00087836 */ /* 0x000fe20000000000 */
[----:B------:R-:W-:Y:S01]  /*e3f0*/  ISETP.LT.AND P3, PT, R10, UR4, !P0 ;  /* 0x000000040a007c0c */ /* 0x000fe2000c761270 */
[----:B------:R-:W-:Y:S01]  /*e400*/  ULDC UR4, c[0x0][0x248] ;  /* 0x0000920000047ab9 */ /* 0x000fe20000000800 */
[----:B------:R-:W-:Y:S01]  /*e410*/  VIADD R10, R0, 0x5d ;  /* 0x0000005d000a7836 */ /* 0x000fe20000000000 */
[----:B----4-:R0:W-:Y:S01]  /*e420*/  @P1 STG.E.U16 desc[UR16][R4.64], R32 ;  /* 0x0000002004001986 */ /* 0x0101e2000c101510 */
[----:B------:R-:W-:Y:S01]  /*e430*/  VIADD R11, R11, UR4 ;  /* 0x000000040b0b7c36 */ /* 0x000fe20008000000 */
[----:B------:R-:W-:Y:S02]  /*e440*/  ULDC UR4, c[0x0][0x22c] ;  /* 0x00008b0000047ab9 */ /* 0x000fe40000000800 */
[----:B------:R-:W-:Y:S01]  /*e450*/  ISETP.LT.AND P2, PT, R10, UR4, !P0 ;  /* 0x000000040a007c0c */ /* 0x000fe2000c741270 */
[----:B------:R-:W-:Y:S01]  /*e460*/  ULDC UR4, c[0x0][0x248] ;  /* 0x0000920000047ab9 */ /* 0x000fe20000000800 */
[----:B------:R-:W-:Y:S01]  /*e470*/  LEA R6, P1, R11, R3, 0x1 ;  /* 0x000000030b067211 */ /* 0x000fe200078208ff */
[----:B------:R-:W-:-:S03]  /*e480*/  VIADD R10, R0, 0x5f ;  /* 0x0000005f000a7836 */ /* 0x000fc60000000000 */
[C---:B------:R-:W-:Y:S01]  /*e490*/  LEA.HI.X.SX32 R7, R11.reuse, R48, 0x1, P1 ;  /* 0x000000300b077211 */ /* 0x040fe200008f0eff */
[----:B------:R-:W-:Y:S01]  /*e4a0*/  VIADD R11, R11, UR4 ;  /* 0x000000040b0b7c36 */ /* 0x000fe20008000000 */
[----:B0-----:R-:W-:Y:S01]  /*e4b0*/  PRMT R5, R32, 0x7632, R5 ;  /* 0x0000763220057816 */ /* 0x001fe20000000005 */
[----:B------:R-:W-:Y:S01]  /*e4c0*/  ULDC UR4, c[0x0][0x248] ;  /* 0x0000920000047ab9 */ /* 0x000fe20000000800 */
[----:B------:R-:W-:Y:S01]  /*e4d0*/  ISETP.LT.AND P1, PT, R8, UR5, !P0 ;  /* 0x0000000508007c0c */ /* 0x000fe2000c721270 */
[C---:B------:R-:W-:Y:S01]  /*e4e0*/  VIADD R9, R11.reuse, UR4 ;  /* 0x000000040b097c36 */ /* 0x040fe20008000000 */
[----:B------:R-:W-:Y:S01]  /*e4f0*/  ULDC UR4, c[0x0][0x248] ;  /* 0x0000920000047ab9 */ /* 0x000fe20000000800 */
[----:B------:R0:W-:Y:S01]  /*e500*/  @P4 STG.E.U16 desc[UR16][R6.64], R5 ;  /* 0x0000000506004986 */ /* 0x0001e2000c101510 */
[----:B------:R-:W-:Y:S01]  /*e510*/  LEA R4, P4, R11, R3, 0x1 ;  /* 0x000000030b047211 */ /* 0x000fe200078808ff */
[----:B------:R-:W-:-:S03]  /*e520*/  ULDC UR5, c[0x0][0x22c] ;  /* 0x00008b0000057ab9 */ /* 0x000fc60000000800 */
[-C--:B0-----:R-:W-:Y:S01]  /*e530*/  LEA.HI.X.SX32 R5, R11, R48.reuse, 0x1, P4 ;  /* 0x000000300b057211 */ /* 0x081fe200020f0eff */
[C---:B------:R-:W-:Y:S01]  /*e540*/  VIADD R11, R9.reuse, UR4 ;  /* 0x00000004090b7c36 */ /* 0x040fe20008000000 */
[-C--:B------:R-:W-:Y:S01]  /*e550*/  LEA R8, P4, R9, R3.reuse, 0x1 ;  /* 0x0000000309087211 */ /* 0x080fe200078808ff */
[----:B------:R-:W-:Y:S01]  /*e560*/  ULDC UR4, c[0x0][0x248] ;  /* 0x0000920000047ab9 */ /* 0x000fe20000000800 */
[----:B------:R-:W-:Y:S01]  /*e570*/  PRMT R7, R33, 0x7632, R7 ;  /* 0x0000763221077816 */ /* 0x000fe20000000007 */
[----:B------:R-:W-:Y:S01]  /*e580*/  @P6 STG.E.U16 desc[UR16][R4.64], R33 ;  /* 0x0000002104006986 */ /* 0x000fe2000c101510 */
[-C--:B------:R-:W-:Y:S02]  /*e590*/  LEA.HI.X.SX32 R9, R9, R48.reuse, 0x1, P4 ;  /* 0x0000003009097211 */ /* 0x080fe400020f0eff */
[CC--:B------:R-:W-:Y:S02]  /*e5a0*/  LEA R6, P6, R11.reuse, R3.reuse, 0x1 ;  /* 0x000000030b067211 */ /* 0x0c0fe400078c08ff */
[----:B------:R-:W-:Y:S01]  /*e5b0*/  ISETP.LT.AND P4, PT, R10, UR5, !P0 ;  /* 0x000000050a007c0c */ /* 0x000fe2000c781270 */
[----:B------:R0:W-:Y:S01]  /*e5c0*/  @P5 STG.E.U16 desc[UR16][R8.64], R7 ;  /* 0x0000000708005986 */ /* 0x0001e2000c101510 */
[C---:B------:R-:W-:Y:S01]  /*e5d0*/  VIADD R10, R0.reuse, 0x60 ;  /* 0x00000060000a7836 */ /* 0x040fe20000000000 */
[----:B------:R-:W-:Y:S01]  /*e5e0*/  ULDC UR5, c[0x0][0x22c] ;  /* 0x00008b0000057ab9 */ /* 0x000fe20000000800 */
[CC--:B0-----:R-:W-:Y:S01]  /*e5f0*/  LEA.HI.X.SX32 R7, R11.reuse, R48.reuse, 0x1, P6 ;  /* 0x000000300b077211 */ /* 0x0c1fe200030f0eff */
[----:B------:R-:W-:Y:S01]  /*e600*/  VIADD R11, R11, UR4 ;  /* 0x000000040b0b7c36 */ /* 0x000fe20008000000 */
[----:B------:R-:W-:Y:S01]  /*e610*/  ULDC UR4, c[0x0][0x248] ;  /* 0x0000920000047ab9 */ /* 0x000fe20000000800 */
[----:B------:R-:W-:Y:S01]  /*e620*/  VIADD R8, R0, 0x61 ;  /* 0x0000006100087836 */ /* 0x000fe20000000000 */
[----:B------:R-:W-:Y:S01]  /*e630*/  ISETP.LT.AND P6, PT, R10, UR5, !P0 ;  /* 0x000000050a007c0c */ /* 0x000fe2000c7c1270 */
[----:B------:R0:W-:Y:S01]  /*e640*/  @P3 STG.E.U16 desc[UR16][R6.64], R34 ;  /* 0x0000002206003986 */ /* 0x0001e2000c101510 */
[CC--:B------:R-:W-:Y:S01]  /*e650*/  LEA R4, P3, R11.reuse, R3.reuse, 0x1 ;  /* 0x000000030b047211 */ /* 0x0c0fe200078608ff */
[C---:B------:R-:W-:Y:S01]  /*e660*/  VIADD R12, R11.reuse, UR4 ;  /* 0x000000040b0c7c36 */ /* 0x040fe20008000000 */
[----:B------:R-:W-:Y:S01]  /*e670*/  ULDC UR5, c[0x0][0x22c] ;  /* 0x00008b0000057ab9 */ /* 0x000fe20000000800 */
[----:B------:R-:W-:Y:S01]  /*e680*/  PRMT R9, R34, 0x7632, R9 ;  /* 0x0000763222097816 */ /* 0x000fe20000000009 */
[----:B------:R-:W-:Y:S01]  /*e690*/  VIADD R10, R0, 0x62 ;  /* 0x00000062000a7836 */ /* 0x000fe20000000000 */
[----:B------:R-:W-:Y:S01]  /*e6a0*/  LEA.HI.X.SX32 R5, R11, R48, 0x1, P3 ;  /* 0x000000300b057211 */ /* 0x000fe200018f0eff */
[----:B------:R-:W-:Y:S01]  /*e6b0*/  ULDC UR4, c[0x0][0x22c] ;  /* 0x00008b0000047ab9 */ /* 0x000fe20000000800 */
[----:B------:R-:W-:Y:S01]  /*e6c0*/  ISETP.LT.AND P5, PT, R8, UR5, !P0 ;  /* 0x0000000508007c0c */ /* 0x000fe2000c7a1270 */
[----:B------:R-:W-:Y:S01]  /*e6d0*/  ULDC UR5, c[0x0][0x22c] ;  /* 0x00008b0000057ab9 */ /* 0x000fe20000000800 */
[----:B------:R-:W-:Y:S01]  /*e6e0*/  LEA R8, P3, R12, R3, 0x1 ;  /* 0x000000030c087211 */ /* 0x000fe200078608ff */
[----:B------:R1:W-:Y:S01]  /*e6f0*/  @P2 STG.E.U16 desc[UR16][R4.64], R9 ;  /* 0x0000000904002986 */ /* 0x0003e2000c101510 */
[----:B0-----:R-:W-:-:S02]  /*e700*/  VIADD R7, R0, 0x63 ;  /* 0x0000006300077836 */ /* 0x001fc40000000000 */
[----:B-1----:R-:W-:Y:S01]  /*e710*/  LEA.HI.X.SX32 R9, R12, R48, 0x1, P3 ;  /* 0x000000300c097211 */ /* 0x002fe200018f0eff */
[----:B------:R-:W-:Y:S01]  /*e720*/  VIADD R4, R0, 0x64 ;  /* 0x0000006400047836 */ /* 0x000fe20000000000 */
[----:B------:R-:W-:Y:S01]  /*e730*/  ISETP.LT.AND P3, PT, R10, UR4, !P0 ;  /* 0x000000040a007c0c */ /* 0x000fe2000c761270 */
[----:B------:R-:W-:Y:S01]  /*e740*/  ULDC UR4, c[0x0][0x248] ;  /* 0x0000920000047ab9 */ /* 0x000fe20000000800 */
[----:B------:R-:W-:Y:S01]  /*e750*/  PRMT R5, R35, 0x7632, R5 ;  /* 0x0000763223057816 */ /* 0x000fe20000000005 */
[----:B------:R-:W-:Y:S01]  /*e760*/  VIADD R12, R12, UR4 ;  /* 0x000000040c0c7c36 */ /* 0x000fe20008000000 */
[----:B------:R0:W-:Y:S01]  /*e770*/  @P1 STG.E.U16 desc[UR16][R8.64], R35 ;  /* 0x0000002308001986 */ /* 0x0001e2000c101510 */
[----:B------:R-:W-:Y:S01]  /*e780*/  ULDC UR4, c[0x0][0x22c] ;  /* 0x00008b0000047ab9 */ /* 0x000fe20000000800 */
[----:B------:R-:W-:Y:S01]  /*e790*/  VIADD R10, R0, 0x65 ;  /* 0x00000065000a7836 */ /* 0x000fe20000000000 */
[----:B------:R-:W-:Y:S01]  /*e7a0*/  ISETP.LT.AND P2, PT, R7, UR4, !P0 ;  /* 0x0000000407007c0c */ /* 0x000fe2000c741270 */
[----:B------:R-:W-:Y:S01]  /*e7b0*/  ULDC UR4, c[0x0][0x248] ;  /* 0x0000920000047ab9 */ /* 0x000fe20000000800 */
[----:B------:R-:W-:-:S04]  /*e7c0*/  LEA R6, P1, R12, R3, 0x1 ;  /* 0x000000030c067211 */ /* 0x000fc800078208ff */
        /* <DEDUP_REMOVED lines=12> */
[CC--:B------:R-:W-:Y:S02]  /*e890*/  LEA R8, P4, R9.reuse, R3.reuse, 0x1 ;  /* 0x0000000309087211 */ /* 0x0c0fe400078808ff */
[----:B------:R-:W-:Y:S01]  /*e8a0*/  PRMT R7, R36, 0x7632, R7 ;  /* 0x0000763224077816 */ /* 0x000fe20000000007 */
[----:B------:R-:W-:Y:S01]  /*e8b0*/  @P6 STG.E.U16 desc[UR16][R4.64], R36 ;  /* 0x0000002404006986 */ /* 0x000fe2000c101510 */
[----:B------:R-:W-:Y:S02]  /*e8c0*/  LEA.HI.X.SX32 R9, R9, R48, 0x1, P4 ;  /* 0x0000003009097211 */ /* 0x000fe400020f0eff */
[----:B------:R-:W-:-:S02]  /*e8d0*/  LEA R6, P6, R11, R3, 0x1 ;  /* 0x000000030b067211 */ /* 0x000fc400078c08ff */
        /* <DEDUP_REMOVED lines=11> */
[----:B------:R-:W-:Y:S01]  /*e990*/  VIADD R12, R11, UR4 ;  /* 0x000000040b0c7c36 */ /* 0x000fe20008000000 */
        /* <DEDUP_REMOVED lines=51> */
[----:B------:R-:W-:Y:S01]  /*ecd0*/  PRMT R9, R40, 0x7632, R9 ;  /* 0x0000763228097816 */ /* 0x000fe20000000009 */
[----:B------:R-:W-:Y:S01]  /*ece0*/  ULDC UR5, c[0x0][0x22c] ;  /* 0x00008b0000057ab9 */ /* 0x000fe20000000800 */
[-C--:B------:R-:W-:Y:S01]  /*ecf0*/  LEA.HI.X.SX32 R5, R11, R48.reuse, 0x1, P3 ;  /* 0x000000300b057211 */ /* 0x080fe200018f0eff */
[----:B------:R-:W-:Y:S01]  /*ed00*/  VIADD R10, R0, 0x6e ;  /* 0x0000006e000a7836 */ /* 0x000fe20000000000 */
[----:B------:R-:W-:Y:S01]  /*ed10*/  ISETP.LT.AND P3, PT, R8, UR5, !P0 ;  /* 0x0000000508007c0c */ /* 0x000fe2000c761270 */
[----:B------:R-:W-:Y:S01]  /*ed20*/  ULDC UR4, c[0x0][0x22c] ;  /* 0x00008b0000047ab9 */ /* 0x000fe20000000800 */
[-C--:B------:R-:W-:Y:S01]  /*ed30*/  LEA R8, P5, R12, R3.reuse, 0x1 ;  /* 0x000000030c087211 */ /* 0x080fe200078a08ff */
[----:B------:R1:W-:Y:S01]  /*ed40*/  @P2 STG.E.U16 desc[UR16][R4.64], R9 ;  /* 0x0000000904002986 */ /* 0x0003e2000c101510 */
[----:B------:R-:W-:Y:S01]  /*ed50*/  ISETP.LT.AND P2, PT, R10, UR4, !P0 ;  /* 0x000000040a007c0c */ /* 0x000fe2000c741270 */
[----:B------:R-:W-:Y:S01]  /*ed60*/  ULDC UR4, c[0x0][0x248] ;  /* 0x0000920000047ab9 */ /* 0x000fe20000000800 */
[C---:B0-----:R-:W-:Y:S01]  /*ed70*/  VIADD R7, R0.reuse, 0x6f ;  /* 0x0000006f00077836 */ /* 0x041fe20000000000 */
[----:B------:R-:W-:Y:S01]  /*ed80*/  ULDC UR5, c[0x0][0x22c] ;  /* 0x00008b0000057ab9 */ /* 0x000fe20000000800 */
        /* <DEDUP_REMOVED lines=24> */
[----:B------:R0:W-:Y:S01]  /*ef10*/  @P6 STG.E.U16 desc[UR16][R4.64], R42 ;  /* 0x0000002a04006986 */ /* 0x0001e2000c101510 */
[----:B------:R-:W-:Y:S02]  /*ef20*/  LEA.HI.X.SX32 R9, R9, R48, 0x1, P4 ;  /* 0x0000003009097211 */ /* 0x000fe400020f0eff */
[----:B------:R-:W-:-:S02]  /*ef30*/  LEA R6, P4, R11, R3, 0x1 ;  /* 0x000000030b067211 */ /* 0x000fc400078808ff */
[----:B------:R-:W-:Y:S01]  /*ef40*/  ISETP.LT.AND P6, PT, R10, UR5, !P0 ;  /* 0x000000050a007c0c */ /* 0x000fe2000c7c1270 */
[----:B------:R1:W-:Y:S01]  /*ef50*/  @P3 STG.E.U16 desc[UR16][R8.64], R7 ;  /* 0x0000000708003986 */ /* 0x0003e2000c101510 */
[C---:B------:R-:W-:Y:S01]  /*ef60*/  VIADD R10, R0.reuse, 0x72 ;  /* 0x00000072000a7836 */ /* 0x040fe20000000000 */
[----:B------:R-:W-:Y:S01]  /*ef70*/  ULDC UR5, c[0x0][0x22c] ;  /* 0x00008b0000057ab9 */ /* 0x000fe20000000800 */
[----:B0-----:R-:W-:-:S03]  /*ef80*/  VIADD R5, R0, 0x73 ;  /* 0x0000007300057836 */ /* 0x001fc60000000000 */
[----:B------:R-:W-:Y:S01]  /*ef90*/  ISETP.LT.AND P3, PT, R10, UR5, !P0 ;  /* 0x000000050a007c0c */ /* 0x000fe2000c761270 */
[----:B------:R-:W-:Y:S01]  /*efa0*/  ULDC UR5, c[0x0][0x22c] ;  /* 0x00008b0000057ab9 */ /* 0x000fe20000000800 */
[C---:B------:R-:W-:Y:S01]  /*efb0*/  VIADD R10, R0.reuse, 0x76 ;  /* 0x00000076000a7836 */ /* 0x040fe20000000000 */
[CC--:B-1----:R-:W-:Y:S01]  /*efc0*/  LEA.HI.X.SX32 R7, R11.reuse, R48.reuse, 0x1, P4 ;  /* 0x000000300b077211 */ /* 0x0c2fe200020f0eff */
[----:B------:R-:W-:Y:S01]  /*efd0*/  VIADD R11, R11, UR4 ;  /* 0x000000040b0b7c36 */ /* 0x000fe20008000000 */
[----:B------:R-:W-:Y:S01]  /*efe0*/  ULDC UR4, c[0x0][0x248] ;  /* 0x0000920000047ab9 */ /* 0x000fe20000000800 */
[----:B------:R-:W-:Y:S02]  /*eff0*/  VIADD R8, R0, 0x74 ;  /* 0x0000007400087836 */ /* 0x000fe40000000000 */
[----:B------:R0:W-:Y:S01]  /*f000*/  @P2 STG.E.U16 desc[UR16][R6.64], R43 ;  /* 0x0000002b06002986 */ /* 0x0001e2000c101510 */
[C---:B------:R-:W-:Y:S01]  /*f010*/  LEA R4, P4, R11.reuse, R3, 0x1 ;  /* 0x000000030b047211 */ /* 0x040fe200078808ff */
[----:B------:R-:W-:Y:S01]  /*f020*/  VIADD R9, R11, UR4 ;  /* 0x000000040b097c36 */ /* 0x000fe20008000000 */
[----:B------:R-:W-:Y:S01]  /*f030*/  ISETP.LT.AND P2, PT, R5, UR5, !P0 ;  /* 0x0000000505007c0c */ /* 0x000fe2000c741270 */
[----:B------:R-:W-:Y:S01]  /*f040*/  ULDC UR4, c[0x0][0x22c] ;  /* 0x00008b0000047ab9 */ /* 0x000fe20000000800 */
[----:B------:R-:W-:Y:S01]  /*f050*/  LEA.HI.X.SX32 R5, R11, R48, 0x1, P4 ;  /* 0x000000300b057211 */ /* 0x000fe200020f0eff */
[----:B------:R-:W-:Y:S01]  /*f060*/  ULDC UR5, c[0x0][0x22c] ;  /* 0x00008b0000057ab9 */ /* 0x000fe20000000800 */
[----:B0-----:R-:W-:-:S02]  /*f070*/  PRMT R7, R43, 0x7632, R7 ;  /* 0x000076322b077816 */ /* 0x001fc40000000007 */
[----:B------:R-:W-:-:S03]  /*f080*/  LEA R6, P4, R9, R3, 0x1 ;  /* 0x0000000309067211 */ /* 0x000fc600078808ff */
[----:B------:R0:W-:Y:S01]  /*f090*/  @P1 STG.E.U16 desc[UR16][R4.64], R7 ;  /* 0x0000000704001986 */ /* 0x0001e2000c101510 */
[----:B------:R-:W-:Y:S01]  /*f0a0*/  ISETP.LT.AND P1, PT, R8, UR4, !P0 ;  /* 0x0000000408007c0c */ /* 0x000fe2000c721270 */
[----:B------:R-:W-:Y:S01]  /*f0b0*/  ULDC UR4, c[0x0][0x248] ;  /* 0x0000920000047ab9 */ /* 0x000fe20000000800 */
[----:B------:R-:W-:Y:S01]  /*f0c0*/  VIADD R8, R0, 0x75 ;  /* 0x0000007500087836 */ /* 0x000fe20000000000 */
[C---:B0-----:R-:W-:Y:S01]  /*f0d0*/  LEA.HI.X.SX32 R7, R9.reuse, R48, 0x1, P4 ;  /* 0x0000003009077211 */ /* 0x041fe200020f0eff */
[----:B------:R-:W-:Y:S01]  /*f0e0*/  VIADD R9, R9, UR4 ;  /* 0x0000000409097c36 */ /* 0x000fe20008000000 */
[----:B------:R-:W-:Y:S02]  /*f0f0*/  ULDC UR4, c[0x0][0x248] ;  /* 0x0000920000047ab9 */ /* 0x000fe40000000800 */
[----:B------:R-:W-:Y:S01]  /*f100*/  ISETP.LT.AND P4, PT, R8, UR5, !P0 ;  /* 0x0000000508007c0c */ /* 0x000fe2000c781270 */
[----:B------:R-:W-:Y:S01]  /*f110*/  ULDC UR5, c[0x0][0x22c] ;  /* 0x00008b0000057ab9 */ /* 0x000fe20000000800 */
[----:B------:R0:W-:Y:S01]  /*f120*/  @P5 STG.E.U16 desc[UR16][R6.64], R44 ;  /* 0x0000002c06005986 */ /* 0x0001e2000c101510 */
[C---:B------:R-:W-:Y:S01]  /*f130*/  LEA R8, P5, R9.reuse, R3, 0x1 ;  /* 0x0000000309087211 */ /* 0x040fe200078a08ff */
[----:B------:R-:W-:Y:S01]  /*f140*/  VIADD R5, R9, UR4 ;  /* 0x0000000409057c36 */ /* 0x000fe20008000000 */
[----:B------:R-:W-:-:S02]  /*f150*/  ULDC UR4, c[0x0][0x248] ;  /* 0x0000920000047ab9 */ /* 0x000fc40000000800 */
[----:B------:R-:W-:Y:S01]  /*f160*/  LEA.HI.X.SX32 R9, R9, R48, 0x1, P5 ;  /* 0x0000003009097211 */ /* 0x000fe200028f0eff */
[C---:B------:R-:W-:Y:S01]  /*f170*/  VIADD R11, R5.reuse, UR4 ;  /* 0x00000004050b7c36 */ /* 0x040fe20008000000 */
[----:B------:R-:W-:Y:S01]  /*f180*/  LEA R4, P5, R5, R3, 0x1 ;  /* 0x0000000305047211 */ /* 0x000fe200078a08ff */
[----:B------:R-:W-:-:S03]  /*f190*/  ULDC UR4, c[0x0][0x248] ;  /* 0x0000920000047ab9 */ /* 0x000fc60000000800 */
[----:B------:R-:W-:Y:S02]  /*f1a0*/  LEA.HI.X.SX32 R5, R5, R48, 0x1, P5 ;  /* 0x0000003005057211 */ /* 0x000fe400028f0eff */
[----:B0-----:R-:W-:Y:S02]  /*f1b0*/  PRMT R7, R44, 0x7632, R7 ;  /* 0x000076322c077816 */ /* 0x001fe40000000007 */
[----:B------:R-:W-:-:S03]  /*f1c0*/  LEA R6, P5, R11, R3, 0x1 ;  /* 0x000000030b067211 */ /* 0x000fc600078a08ff */
[----:B------:R0:W-:Y:S01]  /*f1d0*/  @P6 STG.E.U16 desc[UR16][R8.64], R7 ;  /* 0x0000000708006986 */ /* 0x0001e2000c101510 */
[----:B------:R-:W-:Y:S01]  /*f1e0*/  ISETP.LT.AND P6, PT, R10, UR5, !P0 ;  /* 0x000000050a007c0c */ /* 0x000fe2000c7c1270 */
[----:B------:R-:W-:Y:S01]  /*f1f0*/  VIADD R10, R0, 0x77 ;  /* 0x00000077000a7836 */ /* 0x000fe20000000000 */
[----:B------:R-:W-:Y:S01]  /*f200*/  ULDC UR5, c[0x0][0x22c] ;  /* 0x00008b0000057ab9 */ /* 0x000fe20000000800 */
[----:B------:R1:W-:Y:S03]  /*f210*/  @P3 STG.E.U16 desc[UR16][R4.64], R45 ;  /* 0x0000002d04003986 */ /* 0x0003e6000c101510 */
[----:B------:R-:W-:Y:S01]  /*f220*/  ISETP.LT.AND P3, PT, R10, UR5, !P0 ;  /* 0x000000050a007c0c */ /* 0x000fe2000c761270 */
[----:B------:R-:W-:Y:S01]  /*f230*/  ULDC UR5, c[0x0][0x22c] ;  /* 0x00008b0000057ab9 */ /* 0x000fe20000000800 */
[CC--:B0-----:R-:W-:Y:S01]  /*f240*/  LEA.HI.X.SX32 R7, R11.reuse, R48.reuse, 0x1, P5 ;  /* 0x000000300b077211 */ /* 0x0c1fe200028f0eff */
[----:B------:R-:W-:Y:S01]  /*f250*/  VIADD R11, R11, UR4 ;  /* 0x000000040b0b7c36 */ /* 0x000fe20008000000 */
[----:B------:R-:W-:Y:S01]  /*f260*/  ULDC UR4, c[0x0][0x248] ;  /* 0x0000920000047ab9 */ /* 0x000fe20000000800 */
[C---:B------:R-:W-:Y:S01]  /*f270*/  VIADD R8, R0.reuse, 0x78 ;  /* 0x0000007800087836 */ /* 0x040fe20000000000 */
[----:B-1----:R-:W-:Y:S01]  /*f280*/  PRMT R5, R45, 0x7632, R5 ;  /* 0x000076322d057816 */ /* 0x002fe20000000005 */
[C---:B------:R-:W-:Y:S01]  /*f290*/  VIADD R10, R11.reuse, UR4 ;  /* 0x000000040b0a7c36 */ /* 0x040fe20008000000 */
[C---:B------:R-:W-:Y:S01]  /*f2a0*/  LEA R4, P5, R11.reuse, R3, 0x1 ;  /* 0x000000030b047211 */ /* 0x040fe200078a08ff */
[----:B------:R-:W-:Y:S01]  /*f2b0*/  ULDC UR4, c[0x0][0x22c] ;  /* 0x00008b0000047ab9 */ /* 0x000fe20000000800 */
[----:B------:R-:W-:Y:S01]  /*f2c0*/  VIADD R9, R0, 0x7a ;  /* 0x0000007a00097836 */ /* 0x000fe20000000000 */
[----:B------:R0:W-:Y:S01]  /*f2d0*/  @P2 STG.E.U16 desc[UR16][R6.64], R5 ;  /* 0x0000000506002986 */ /* 0x0001e2000c101510 */
[----:B------:R-:W-:Y:S01]  /*f2e0*/  ISETP.LT.AND P2, PT, R8, UR5, !P0 ;  /* 0x0000000508007c0c */ /* 0x000fe2000c741270 */
[----:B------:R-:W-:Y:S01]  /*f2f0*/  VIADD R8, R0, 0x79 ;  /* 0x0000007900087836 */ /* 0x000fe20000000000 */
[----:B------:R-:W-:Y:S01]  /*f300*/  ULDC UR5, c[0x0][0x22c] ;  /* 0x00008b0000057ab9 */ /* 0x000fe20000000800 */
[----:B0-----:R-:W-:-:S02]  /*f310*/  LEA.HI.X.SX32 R5, R11, R48, 0x1, P5 ;  /* 0x000000300b057211 */ /* 0x001fc400028f0eff */
[----:B------:R-:W-:Y:S02]  /*f320*/  LEA R6, P5, R10, R3, 0x1 ;  /* 0x000000030a067211 */ /* 0x000fe400078a08ff */
[----:B------:R-:W-:Y:S01]  /*f330*/  PRMT R11, R47, 0x7632, R11 ;  /* 0x000076322f0b7816 */ /* 0x000fe2000000000b */
[----:B------:R0:W-:Y:S01]  /*f340*/  @P1 STG.E.U16 desc[UR16][R4.64], R46 ;  /* 0x0000002e04001986 */ /* 0x0001e2000c101510 */
[----:B------:R-:W-:Y:S01]  /*f350*/  ISETP.LT.AND P1, PT, R8, UR4, !P0 ;  /* 0x0000000408007c0c */ /* 0x000fe2000c721270 */
[----:B------:R-:W-:Y:S01]  /*f360*/  ULDC UR4, c[0x0][0x248] ;  /* 0x0000920000047ab9 */ /* 0x000fe20000000800 */
[C---:B------:R-:W-:Y:S01]  /*f370*/  LEA.HI.X.SX32 R7, R10.reuse, R48, 0x1, P5 ;  /* 0x000000300a077211 */ /* 0x040fe200028f0eff */
[----:B------:R-:W-:Y:S01]  /*f380*/  VIADD R10, R10, UR4 ;  /* 0x000000040a0a7c36 */ /* 0x000fe20008000000 */
[----:B------:R-:W-:Y:S02]  /*f390*/  ULDC UR4, c[0x0][0x22c] ;  /* 0x00008b0000047ab9 */ /* 0x000fe40000000800 */
[----:B------:R-:W-:Y:S01]  /*f3a0*/  ISETP.LT.AND P5, PT, R9, UR4, !P0 ;  /* 0x0000000409007c0c */ /* 0x000fe2000c7a1270 */
[----:B------:R-:W-:Y:S01]  /*f3b0*/  ULDC UR4, c[0x0][0x248] ;  /* 0x0000920000047ab9 */ /* 0x000fe20000000800 */
[----:B0-----:R-:W-:-:S05]  /*f3c0*/  PRMT R5, R46, 0x7632, R5 ;  /* 0x000076322e057816 */ /* 0x001fca0000000005 */
[----:B------:R0:W-:Y:S01]  /*f3d0*/  @P4 STG.E.U16 desc[UR16][R6.64], R5 ;  /* 0x0000000506004986 */ /* 0x0001e2000c101510 */
[----:B------:R-:W-:-:S04]  /*f3e0*/  LEA R8, P4, R10, R3, 0x1 ;  /* 0x000000030a087211 */ /* 0x000fc800078808ff */
[CC--:B------:R-:W-:Y:S01]  /*f3f0*/  LEA.HI.X.SX32 R9, R10.reuse, R48.reuse, 0x1, P4 ;  /* 0x000000300a097211 */ /* 0x0c0fe200020f0eff */
[----:B------:R-:W-:Y:S01]  /*f400*/  VIADD R10, R10, UR4 ;  /* 0x000000040a0a7c36 */ /* 0x000fe20008000000 */
[----:B------:R-:W-:Y:S01]  /*f410*/  ULDC UR4, c[0x0][0x248] ;  /* 0x0000920000047ab9 */ /* 0x000fe20000000800 */
[----:B------:R-:W-:Y:S01]  /*f420*/  ISETP.LT.AND P4, PT, R2, UR5, !P0 ;  /* 0x0000000502007c0c */ /* 0x000fe2000c781270 */
[----:B------:R-:W-:Y:S01]  /*f430*/  VIADD R2, R0, 0x7c ;  /* 0x0000007c00027836 */ /* 0x000fe20000000000 */
[----:B------:R1:W-:Y:S01]  /*f440*/  @P6 STG.E.U16 desc[UR16][R8.64], R47 ;  /* 0x0000002f08006986 */ /* 0x0003e2000c101510 */
[CC--:B------:R-:W-:Y:S01]  /*f450*/  LEA R4, P6, R10.reuse, R3.reuse, 0x1 ;  /* 0x000000030a047211 */ /* 0x0c0fe200078c08ff */
[C---:B0-----:R-:W-:Y:S01]  /*f460*/  VIADD R7, R10.reuse, UR4 ;  /* 0x000000040a077c36 */ /* 0x041fe20008000000 */
[----:B------:R-:W-:Y:S01]  /*f470*/  ULDC UR5, c[0x0][0x248] ;  /* 0x0000920000057ab9 */ /* 0x000fe20000000800 */
[----:B------:R-:W-:Y:S01]  /*f480*/  ULDC UR4, c[0x0][0x22c] ;  /* 0x00008b0000047ab9 */ /* 0x000fe20000000800 */
[----:B------:R-:W-:Y:S01]  /*f490*/  LEA.HI.X.SX32 R5, R10, R48, 0x1, P6 ;  /* 0x000000300a057211 */ /* 0x000fe200030f0eff */
[C---:B------:R-:W-:Y:S01]  /*f4a0*/  VIADD R10, R7.reuse, UR5 ;  /* 0x00000005070a7c36 */ /* 0x040fe20008000000 */
[----:B------:R-:W-:Y:S01]  /*f4b0*/  LEA R6, P6, R7, R3, 0x1 ;  /* 0x0000000307067211 */ /* 0x000fe200078c08ff */
[----:B------:R-:W-:-:S02]  /*f4c0*/  ULDC UR5, c[0x0][0x248] ;  /* 0x0000920000057ab9 */ /* 0x000fc40000000800 */
[----:B------:R0:W-:Y:S01]  /*f4d0*/  @P3 STG.E.U16 desc[UR16][R4.64], R11 ;  /* 0x0000000b04003986 */ /* 0x0001e2000c101510 */
[----:B------:R-:W-:Y:S01]  /*f4e0*/  ISETP.LT.AND P3, PT, R2, UR4, !P0 ;  /* 0x0000000402007c0c */ /* 0x000fe2000c761270 */
[----:B------:R-:W-:Y:S01]  /*f4f0*/  VIADD R2, R0, 0x7d ;  /* 0x0000007d00027836 */ /* 0x000fe20000000000 */
[-C--:B------:R-:W-:Y:S01]  /*f500*/  LEA.HI.X.SX32 R7, R7, R48.reuse, 0x1, P6 ;  /* 0x0000003007077211 */ /* 0x080fe200030f0eff */
[----:B------:R-:W-:Y:S01]  /*f510*/  ULDC UR4, c[0x0][0x22c] ;  /* 0x00008b0000047ab9 */ /* 0x000fe20000000800 */
[----:B-1----:R-:W-:Y:S01]  /*f520*/  LEA R8, P6, R10, R3, 0x1 ;  /* 0x000000030a087211 */ /* 0x002fe200078c08ff */
[----:B------:R-:W-:Y:S02]  /*f530*/  VIADD R0, R0, 0x7f ;  /* 0x0000007f00007836 */ /* 0x000fe40000000000 */
[----:B---3--:R-:W-:Y:S01]  /*f540*/  @P2 STG.E.U16 desc[UR16][R6.64], R16 ;  /* 0x0000001006002986 */ /* 0x008fe2000c101510 */
[----:B------:R-:W-:Y:S01]  /*f550*/  ISETP.LT.AND P2, PT, R2, UR4, !P0 ;  /* 0x0000000402007c0c */ /* 0x000fe2000c741270 */
[----:B------:R-:W-:Y:S01]  /*f560*/  ULDC UR4, c[0x0][0x248] ;  /* 0x0000920000047ab9 */ /* 0x000fe20000000800 */
[C---:B------:R-:W-:Y:S01]  /*f570*/  LEA.HI.X.SX32 R9, R10.reuse, R48, 0x1, P6 ;  /* 0x000000300a097211 */ /* 0x040fe200030f0eff */
[----:B------:R-:W-:Y:S01]  /*f580*/  VIADD R10, R10, UR4 ;  /* 0x000000040a0a7c36 */ /* 0x000fe20008000000 */
[----:B------:R-:W-:Y:S01]  /*f590*/  ULDC UR4, c[0x0][0x248] ;  /* 0x0000920000047ab9 */ /* 0x000fe20000000800 */
[----:B0-----:R-:W-:-:S02]  /*f5a0*/  PRMT R5, R16, 0x7632, R5 ;  /* 0x0000763210057816 */ /* 0x001fc40000000005 */
[----:B------:R-:W-:Y:S01]  /*f5b0*/  VIADD R2, R10, UR4 ;  /* 0x000000040a027c36 */ /* 0x000fe20008000000 */
[----:B------:R-:W-:Y:S02]  /*f5c0*/  ULDC UR4, c[0x0][0x248] ;  /* 0x0000920000047ab9 */ /* 0x000fe40000000800 */
[----:B------:R0:W-:Y:S01]  /*f5d0*/  @P1 STG.E.U16 desc[UR16][R8.64], R5 ;  /* 0x0000000508001986 */ /* 0x0001e2000c101510 */
[----:B------:R-:W-:Y:S01]  /*f5e0*/  VIADD R11, R2, UR5 ;  /* 0x00000005020b7c36 */ /* 0x000fe20008000000 */
[----:B------:R-:W-:Y:S01]  /*f5f0*/  LEA R4, P1, R10, R3, 0x1 ;  /* 0x000000030a047211 */ /* 0x000fe200078208ff */
[----:B------:R-:W-:Y:S02]  /*f600*/  ULDC UR5, c[0x0][0x248] ;  /* 0x0000920000057ab9 */ /* 0x000fe40000000800 */
[----:B------:R-:W-:-:S04]  /*f610*/  VIADD R12, R11, UR6 ;  /* 0x000000060b0c7c36 */ /* 0x000fc80008000000 */
[----:B------:R-:W-:Y:S01]  /*f620*/  VIADD R13, R12, UR4 ;  /* 0x000000040c0d7c36 */ /* 0x000fe20008000000 */
[----:B------:R-:W-:Y:S01]  /*f630*/  ULDC UR4, c[0x0][0x22c] ;  /* 0x00008b0000047ab9 */ /* 0x000fe20000000800 */
[-C--:B0-----:R-:W-:Y:S02]  /*f640*/  LEA R8, P6, R11, R3.reuse, 0x1 ;  /* 0x000000030b087211 */ /* 0x081fe400078c08ff */
[----:B------:R-:W-:Y:S01]  /*f650*/  VIADD R14, R13, UR5 ;  /* 0x000000050d0e7c36 */ /* 0x000fe20008000000 */
[-C--:B------:R-:W-:Y:S02]  /*f660*/  LEA.HI.X.SX32 R5, R10, R48.reuse, 0x1, P1 ;  /* 0x000000300a057211 */ /* 0x080fe400008f0eff */
[-C--:B------:R-:W-:Y:S02]  /*f670*/  LEA R6, P1, R2, R3.reuse, 0x1 ;  /* 0x0000000302067211 */ /* 0x080fe400078208ff */
[----:B------:R-:W-:Y:S01]  /*f680*/  LEA.HI.X.SX32 R9, R11, R48, 0x1, P6 ;  /* 0x000000300b097211 */ /* 0x000fe200030f0eff */
[----:B------:R0:W-:Y:S01]  /*f690*/  @P5 STG.E.U16 desc[UR16][R4.64], R17 ;  /* 0x0000001104005986 */ /* 0x0001e2000c101510 */
[----:B------:R-:W-:-:S02]  /*f6a0*/  LEA R10, P6, R12, R3, 0x1 ;  /* 0x000000030c0a7211 */ /* 0x000fc400078c08ff */
[-C--:B------:R-:W-:Y:S02]  /*f6b0*/  LEA.HI.X.SX32 R7, R2, R48.reuse, 0x1, P1 ;  /* 0x0000003002077211 */ /* 0x080fe400008f0eff */
[CC--:B------:R-:W-:Y:S02]  /*f6c0*/  LEA R2, P1, R13.reuse, R3.reuse, 0x1 ;  /* 0x000000030d027211 */ /* 0x0c0fe400078208ff */
[-C--:B------:R-:W-:Y:S02]  /*f6d0*/  LEA.HI.X.SX32 R11, R12, R48.reuse, 0x1, P6 ;  /* 0x000000300c0b7211 */ /* 0x080fe400030f0eff */
[----:B------:R-:W-:Y:S02]  /*f6e0*/  LEA R12, P6, R14, R3, 0x1 ;  /* 0x000000030e0c7211 */ /* 0x000fe400078c08ff */
[----:B------:R-:W-:Y:S02]  /*f6f0*/  LEA.HI.X.SX32 R3, R13, R48, 0x1, P1 ;  /* 0x000000300d037211 */ /* 0x000fe400008f0eff */
[----:B------:R-:W-:-:S02]  /*f700*/  ISETP.LT.AND P1, PT, R15, UR7, !P0 ;  /* 0x000000070f007c0c */ /* 0x000fc4000c721270 */
[----:B------:R-:W-:Y:S02]  /*f710*/  ISETP.LT.AND P0, PT, R0, UR4, !P0 ;  /* 0x0000000400007c0c */ /* 0x000fe4000c701270 */
[----:B------:R-:W-:Y:S02]  /*f720*/  PRMT R0, R17, 0x7632, R0 ;  /* 0x0000763211007816 */ /* 0x000fe40000000000 */
[----:B0-----:R-:W-:Y:S02]  /*f730*/  PRMT R5, R18, 0x7632, R5 ;  /* 0x0000763212057816 */ /* 0x001fe40000000005 */
[----:B------:R-:W-:Y:S01]  /*f740*/  LEA.HI.X.SX32 R13, R14, R48, 0x1, P6 ;  /* 0x000000300e0d7211 */ /* 0x000fe200030f0eff */
[----:B------:R0:W-:Y:S04]  /*f750*/  @P4 STG.E.U16 desc[UR16][R6.64], R0 ;  /* 0x0000000006004986 */ /* 0x0001e8000c101510 */
[----:B------:R0:W-:Y:S04]  /*f760*/  @P3 STG.E.U16 desc[UR16][R8.64], R18 ;  /* 0x0000001208003986 */ /* 0x0001e8000c101510 */
[----:B------:R0:W-:Y:S04]  /*f770*/  @P2 STG.E.U16 desc[UR16][R10.64], R5 ;  /* 0x000000050a002986 */ /* 0x0001e8000c101510 */
[----:B------:R0:W-:Y:S01]  /*f780*/  @P1 STG.E.U16 desc[UR16][R2.64], R19 ;  /* 0x0000001302001986 */ /* 0x0001e2000c101510 */
[----:B------:R-:W-:Y:S05]  /*f790*/  @!P0 EXIT ;  /* 0x000000000000894d */ /* 0x000fea0003800000 */
[----:B0-----:R-:W-:-:S05]  /*f7a0*/  PRMT R6, R19, 0x7632, R6 ;  /* 0x0000763213067816 */ /* 0x001fca0000000006 */
[----:B------:R-:W-:Y:S01]  /*f7b0*/  STG.E.U16 desc[UR16][R12.64], R6 ;  /* 0x000000060c007986 */ /* 0x000fe2000c101510 */
[----:B------:R-:W-:Y:S05]  /*f7c0*/  EXIT ;  /* 0x000000000000794d */ /* 0x000fea0003800000 */
.L_x_2:
[----:B------:R-:W-:-:S00]  /*f7d0*/  BRA `(.L_x_2) ;  /* 0xfffffffc00fc7947 */ /* 0x000fc0000383ffff */
[----:B------:R-:W-:-:S00]  /*f7e0*/  NOP ;  /* 0x0000000000007918 */ /* 0x000fc00000000000 */
        /* <DEDUP_REMOVED lines=9> */
.L_x_3:


//--------------------- .nv.shared.matmul_kernel  --------------------------
	.section	.nv.shared.matmul_kernel,"aw",@nobits
	.sectionflags	@""
	.align	16
	.zero		1024


//--------------------- .nv.shared.reserved.0     --------------------------
	.section	.nv.shared.reserved.0,"aw",@nobits
	.weak		__nv_reservedSMEM_offset_0_alias
	.size		__nv_reservedSMEM_offset_0_alias, 0, 0
	.other		__nv_reservedSMEM_offset_0_alias,@"STO_CUDA_RESERVED_SHARED STV_DEFAULT"
__nv_reservedSMEM_offset_0_alias:
	.zero		0


//--------------------- .nv.constant0.matmul_kernel --------------------------
	.section	.nv.constant0.matmul_kernel,"a",@progbits
	.sectionflags	@""
	.align	4
.nv.constant0.matmul_kernel:
	.zero		608


//--------------------- SYMBOLS --------------------------

	.type		.nv.reservedSmem.offset0,@object
	.size		.nv.reservedSmem.offset0,0x4
